//
// Generated by NVIDIA NVVM Compiler
//
// Compiler Build ID: CL-36424714
// Cuda compilation tools, release 13.0, V13.0.88
// Based on NVVM 20.0.0
//

.version 9.0
.target sm_100
.address_size 64

	// .globl	_Z15noiseNodeKernelPbPKbPKiS3_S3_S3_i
.const .align 8 .b8 filter_b_[408];

.visible .entry _Z15noiseNodeKernelPbPKbPKiS3_S3_S3_i(
	.param .u64 .ptr .align 1 _Z15noiseNodeKernelPbPKbPKiS3_S3_S3_i_param_0,
	.param .u64 .ptr .align 1 _Z15noiseNodeKernelPbPKbPKiS3_S3_S3_i_param_1,
	.param .u64 .ptr .align 1 _Z15noiseNodeKernelPbPKbPKiS3_S3_S3_i_param_2,
	.param .u64 .ptr .align 1 _Z15noiseNodeKernelPbPKbPKiS3_S3_S3_i_param_3,
	.param .u64 .ptr .align 1 _Z15noiseNodeKernelPbPKbPKiS3_S3_S3_i_param_4,
	.param .u64 .ptr .align 1 _Z15noiseNodeKernelPbPKbPKiS3_S3_S3_i_param_5,
	.param .u32 _Z15noiseNodeKernelPbPKbPKiS3_S3_S3_i_param_6
)
{
	.reg .pred 	%p<30>;
	.reg .b16 	%rs<30>;
	.reg .b32 	%r<41>;
	.reg .b64 	%rd<56>;

	ld.param.u64 	%rd13, [_Z15noiseNodeKernelPbPKbPKiS3_S3_S3_i_param_0];
	ld.param.u64 	%rd16, [_Z15noiseNodeKernelPbPKbPKiS3_S3_S3_i_param_1];
	ld.param.u64 	%rd14, [_Z15noiseNodeKernelPbPKbPKiS3_S3_S3_i_param_2];
	ld.param.u64 	%rd15, [_Z15noiseNodeKernelPbPKbPKiS3_S3_S3_i_param_3];
	ld.param.u64 	%rd17, [_Z15noiseNodeKernelPbPKbPKiS3_S3_S3_i_param_4];
	ld.param.u64 	%rd18, [_Z15noiseNodeKernelPbPKbPKiS3_S3_S3_i_param_5];
	ld.param.u32 	%r27, [_Z15noiseNodeKernelPbPKbPKiS3_S3_S3_i_param_6];
	cvta.to.global.u64 	%rd1, %rd17;
	cvta.to.global.u64 	%rd2, %rd16;
	cvta.to.global.u64 	%rd3, %rd18;
	mov.u32 	%r28, %tid.x;
	mov.u32 	%r29, %ctaid.x;
	mov.u32 	%r1, %ntid.x;
	mad.lo.s32 	%r35, %r29, %r1, %r28;
	setp.ge.s32 	%p1, %r35, %r27;
	@%p1 bra 	$L__BB0_47;
	add.s64 	%rd4, %rd1, 8;
	mov.u32 	%r30, %nctaid.x;
	mul.lo.s32 	%r3, %r1, %r30;
	cvta.to.global.u64 	%rd5, %rd13;
	cvta.to.global.u64 	%rd6, %rd14;
	cvta.to.global.u64 	%rd7, %rd15;
$L__BB0_2:
	cvt.s64.s32 	%rd19, %r35;
	add.s64 	%rd8, %rd5, %rd19;
	ld.global.u8 	%rs1, [%rd8];
	setp.ne.s16 	%p2, %rs1, 0;
	@%p2 bra 	$L__BB0_46;
	mul.wide.s32 	%rd20, %r35, 4;
	add.s64 	%rd21, %rd6, %rd20;
	ld.global.u32 	%r5, [%rd21];
	ld.global.u32 	%r6, [%rd21+4];
	setp.ge.s32 	%p3, %r5, %r6;
	@%p3 bra 	$L__BB0_25;
	sub.s32 	%r31, %r6, %r5;
	and.b32  	%r7, %r31, 3;
	setp.eq.s32 	%p4, %r7, 0;
	mov.u32 	%r36, %r5;
	@%p4 bra 	$L__BB0_14;
	mul.wide.s32 	%rd22, %r5, 4;
	add.s64 	%rd9, %rd1, %rd22;
	ld.global.s32 	%rd23, [%rd9];
	add.s64 	%rd24, %rd2, %rd23;
	ld.global.u8 	%rs2, [%rd24];
	setp.eq.s16 	%p5, %rs2, 0;
	@%p5 bra 	$L__BB0_7;
	mov.b16 	%rs3, 1;
	st.global.u8 	[%rd8], %rs3;
$L__BB0_7:
	add.s32 	%r36, %r5, 1;
	setp.eq.s32 	%p6, %r7, 1;
	@%p6 bra 	$L__BB0_14;
	ld.global.s32 	%rd25, [%rd9+4];
	add.s64 	%rd26, %rd2, %rd25;
	ld.global.u8 	%rs4, [%rd26];
	setp.eq.s16 	%p7, %rs4, 0;
	@%p7 bra 	$L__BB0_10;
	mov.b16 	%rs5, 1;
	st.global.u8 	[%rd8], %rs5;
$L__BB0_10:
	add.s32 	%r36, %r5, 2;
	setp.eq.s32 	%p8, %r7, 2;
	@%p8 bra 	$L__BB0_14;
	ld.global.s32 	%rd27, [%rd9+8];
	add.s64 	%rd28, %rd2, %rd27;
	ld.global.u8 	%rs6, [%rd28];
	setp.eq.s16 	%p9, %rs6, 0;
	@%p9 bra 	$L__BB0_13;
	mov.b16 	%rs7, 1;
	st.global.u8 	[%rd8], %rs7;
$L__BB0_13:
	add.s32 	%r36, %r5, 3;
$L__BB0_14:
	sub.s32 	%r32, %r5, %r6;
	setp.gt.u32 	%p10, %r32, -4;
	@%p10 bra 	$L__BB0_25;
	sub.s32 	%r37, %r36, %r6;
$L__BB0_16:
	mul.wide.s32 	%rd29, %r36, 4;
	add.s64 	%rd10, %rd4, %rd29;
	ld.global.s32 	%rd30, [%rd10+-8];
	add.s64 	%rd31, %rd2, %rd30;
	ld.global.u8 	%rs8, [%rd31];
	setp.eq.s16 	%p11, %rs8, 0;
	@%p11 bra 	$L__BB0_18;
	mov.b16 	%rs9, 1;
	st.global.u8 	[%rd8], %rs9;
$L__BB0_18:
	ld.global.s32 	%rd32, [%rd10+-4];
	add.s64 	%rd33, %rd2, %rd32;
	ld.global.u8 	%rs10, [%rd33];
	setp.eq.s16 	%p12, %rs10, 0;
	@%p12 bra 	$L__BB0_20;
	mov.b16 	%rs11, 1;
	st.global.u8 	[%rd8], %rs11;
$L__BB0_20:
	ld.global.s32 	%rd34, [%rd10];
	add.s64 	%rd35, %rd2, %rd34;
	ld.global.u8 	%rs12, [%rd35];
	setp.eq.s16 	%p13, %rs12, 0;
	@%p13 bra 	$L__BB0_22;
	mov.b16 	%rs13, 1;
	st.global.u8 	[%rd8], %rs13;
$L__BB0_22:
	ld.global.s32 	%rd36, [%rd10+4];
	add.s64 	%rd37, %rd2, %rd36;
	ld.global.u8 	%rs14, [%rd37];
	setp.eq.s16 	%p14, %rs14, 0;
	@%p14 bra 	$L__BB0_24;
	mov.b16 	%rs15, 1;
	st.global.u8 	[%rd8], %rs15;
$L__BB0_24:
	add.s32 	%r36, %r36, 4;
	add.s32 	%r37, %r37, 4;
	setp.ne.s32 	%p15, %r37, 0;
	@%p15 bra 	$L__BB0_16;
$L__BB0_25:
	add.s64 	%rd39, %rd7, %rd20;
	ld.global.u32 	%r17, [%rd39];
	ld.global.u32 	%r18, [%rd39+4];
	setp.ge.s32 	%p16, %r17, %r18;
	@%p16 bra 	$L__BB0_46;
	sub.s32 	%r33, %r18, %r17;
	and.b32  	%r19, %r33, 3;
	setp.eq.s32 	%p17, %r19, 0;
	mov.u32 	%r39, %r17;
	@%p17 bra 	$L__BB0_36;
	mul.wide.s32 	%rd40, %r17, 4;
	add.s64 	%rd11, %rd3, %rd40;
	ld.global.s32 	%rd41, [%rd11];
	add.s64 	%rd42, %rd2, %rd41;
	ld.global.u8 	%rs16, [%rd42];
	setp.eq.s16 	%p18, %rs16, 0;
	@%p18 bra 	$L__BB0_29;
	mov.b16 	%rs17, 1;
	st.global.u8 	[%rd8], %rs17;
$L__BB0_29:
	add.s32 	%r39, %r17, 1;
	setp.eq.s32 	%p19, %r19, 1;
	@%p19 bra 	$L__BB0_36;
	ld.global.s32 	%rd43, [%rd11+4];
	add.s64 	%rd44, %rd2, %rd43;
	ld.global.u8 	%rs18, [%rd44];
	setp.eq.s16 	%p20, %rs18, 0;
	@%p20 bra 	$L__BB0_32;
	mov.b16 	%rs19, 1;
	st.global.u8 	[%rd8], %rs19;
$L__BB0_32:
	add.s32 	%r39, %r17, 2;
	setp.eq.s32 	%p21, %r19, 2;
	@%p21 bra 	$L__BB0_36;
	ld.global.s32 	%rd45, [%rd11+8];
	add.s64 	%rd46, %rd2, %rd45;
	ld.global.u8 	%rs20, [%rd46];
	setp.eq.s16 	%p22, %rs20, 0;
	@%p22 bra 	$L__BB0_35;
	mov.b16 	%rs21, 1;
	st.global.u8 	[%rd8], %rs21;
$L__BB0_35:
	add.s32 	%r39, %r17, 3;
$L__BB0_36:
	sub.s32 	%r34, %r17, %r18;
	setp.gt.u32 	%p23, %r34, -4;
	@%p23 bra 	$L__BB0_46;
$L__BB0_37:
	mul.wide.s32 	%rd47, %r39, 4;
	add.s64 	%rd12, %rd3, %rd47;
	ld.global.s32 	%rd48, [%rd12];
	add.s64 	%rd49, %rd2, %rd48;
	ld.global.u8 	%rs22, [%rd49];
	setp.eq.s16 	%p24, %rs22, 0;
	@%p24 bra 	$L__BB0_39;
	mov.b16 	%rs23, 1;
	st.global.u8 	[%rd8], %rs23;
$L__BB0_39:
	ld.global.s32 	%rd50, [%rd12+4];
	add.s64 	%rd51, %rd2, %rd50;
	ld.global.u8 	%rs24, [%rd51];
	setp.eq.s16 	%p25, %rs24, 0;
	@%p25 bra 	$L__BB0_41;
	mov.b16 	%rs25, 1;
	st.global.u8 	[%rd8], %rs25;
$L__BB0_41:
	ld.global.s32 	%rd52, [%rd12+8];
	add.s64 	%rd53, %rd2, %rd52;
	ld.global.u8 	%rs26, [%rd53];
	setp.eq.s16 	%p26, %rs26, 0;
	@%p26 bra 	$L__BB0_43;
	mov.b16 	%rs27, 1;
	st.global.u8 	[%rd8], %rs27;
$L__BB0_43:
	ld.global.s32 	%rd54, [%rd12+12];
	add.s64 	%rd55, %rd2, %rd54;
	ld.global.u8 	%rs28, [%rd55];
	setp.eq.s16 	%p27, %rs28, 0;
	@%p27 bra 	$L__BB0_45;
	mov.b16 	%rs29, 1;
	st.global.u8 	[%rd8], %rs29;
$L__BB0_45:
	add.s32 	%r39, %r39, 4;
	setp.ne.s32 	%p28, %r39, %r18;
	@%p28 bra 	$L__BB0_37;
$L__BB0_46:
	add.s32 	%r35, %r35, %r3;
	setp.lt.s32 	%p29, %r35, %r27;
	@%p29 bra 	$L__BB0_2;
$L__BB0_47:
	ret;

}
	// .globl	_Z9egmKernelPfPdPKiS2_S2_S2_i
.visible .entry _Z9egmKernelPfPdPKiS2_S2_S2_i(
	.param .u64 .ptr .align 1 _Z9egmKernelPfPdPKiS2_S2_S2_i_param_0,
	.param .u64 .ptr .align 1 _Z9egmKernelPfPdPKiS2_S2_S2_i_param_1,
	.param .u64 .ptr .align 1 _Z9egmKernelPfPdPKiS2_S2_S2_i_param_2,
	.param .u64 .ptr .align 1 _Z9egmKernelPfPdPKiS2_S2_S2_i_param_3,
	.param .u64 .ptr .align 1 _Z9egmKernelPfPdPKiS2_S2_S2_i_param_4,
	.param .u64 .ptr .align 1 _Z9egmKernelPfPdPKiS2_S2_S2_i_param_5,
	.param .u32 _Z9egmKernelPfPdPKiS2_S2_S2_i_param_6
)
{
	.reg .pred 	%p<25>;
	.reg .b32 	%r<122>;
	.reg .b32 	%f<3>;
	.reg .b64 	%rd<159>;
	.reg .b64 	%fd<181>;

	ld.param.u64 	%rd9, [_Z9egmKernelPfPdPKiS2_S2_S2_i_param_0];
	ld.param.u64 	%rd12, [_Z9egmKernelPfPdPKiS2_S2_S2_i_param_1];
	ld.param.u64 	%rd10, [_Z9egmKernelPfPdPKiS2_S2_S2_i_param_2];
	ld.param.u64 	%rd11, [_Z9egmKernelPfPdPKiS2_S2_S2_i_param_3];
	ld.param.u64 	%rd13, [_Z9egmKernelPfPdPKiS2_S2_S2_i_param_4];
	ld.param.u64 	%rd14, [_Z9egmKernelPfPdPKiS2_S2_S2_i_param_5];
	ld.param.u32 	%r38, [_Z9egmKernelPfPdPKiS2_S2_S2_i_param_6];
	cvta.to.global.u64 	%rd1, %rd13;
	cvta.to.global.u64 	%rd2, %rd12;
	cvta.to.global.u64 	%rd3, %rd14;
	mov.u32 	%r39, %tid.x;
	mov.u32 	%r40, %ctaid.x;
	mov.u32 	%r1, %ntid.x;
	mad.lo.s32 	%r111, %r40, %r1, %r39;
	setp.ge.s32 	%p1, %r111, %r38;
	@%p1 bra 	$L__BB1_35;
	mov.u32 	%r41, %nctaid.x;
	mul.lo.s32 	%r3, %r1, %r41;
	cvta.to.global.u64 	%rd4, %rd10;
	cvta.to.global.u64 	%rd5, %rd11;
	cvta.to.global.u64 	%rd6, %rd9;
$L__BB1_2:
	mul.wide.s32 	%rd15, %r111, 4;
	add.s64 	%rd16, %rd4, %rd15;
	ld.global.u32 	%r5, [%rd16];
	ld.global.u32 	%r6, [%rd16+4];
	setp.le.s32 	%p2, %r6, %r5;
	mov.f64 	%fd170, 0d0000000000000000;
	@%p2 bra 	$L__BB1_16;
	sub.s32 	%r7, %r6, %r5;
	and.b32  	%r8, %r7, 15;
	sub.s32 	%r42, %r5, %r6;
	setp.gt.u32 	%p3, %r42, -16;
	mov.f64 	%fd170, 0d0000000000000000;
	mov.u32 	%r114, %r5;
	@%p3 bra 	$L__BB1_6;
	and.b32  	%r43, %r7, -16;
	neg.s32 	%r112, %r43;
	mov.f64 	%fd170, 0d0000000000000000;
	mov.u32 	%r114, %r5;
$L__BB1_5:
	.pragma "nounroll";
	mul.wide.s32 	%rd17, %r114, 4;
	add.s64 	%rd18, %rd1, %rd17;
	ld.global.u32 	%r44, [%rd18];
	mul.wide.s32 	%rd19, %r44, 8;
	add.s64 	%rd20, %rd2, %rd19;
	ld.global.f64 	%fd37, [%rd20];
	add.f64 	%fd38, %fd170, %fd37;
	ld.global.u32 	%r45, [%rd18+4];
	mul.wide.s32 	%rd21, %r45, 8;
	add.s64 	%rd22, %rd2, %rd21;
	ld.global.f64 	%fd39, [%rd22];
	add.f64 	%fd40, %fd38, %fd39;
	ld.global.u32 	%r46, [%rd18+8];
	mul.wide.s32 	%rd23, %r46, 8;
	add.s64 	%rd24, %rd2, %rd23;
	ld.global.f64 	%fd41, [%rd24];
	add.f64 	%fd42, %fd40, %fd41;
	ld.global.u32 	%r47, [%rd18+12];
	mul.wide.s32 	%rd25, %r47, 8;
	add.s64 	%rd26, %rd2, %rd25;
	ld.global.f64 	%fd43, [%rd26];
	add.f64 	%fd44, %fd42, %fd43;
	ld.global.u32 	%r48, [%rd18+16];
	mul.wide.s32 	%rd27, %r48, 8;
	add.s64 	%rd28, %rd2, %rd27;
	ld.global.f64 	%fd45, [%rd28];
	add.f64 	%fd46, %fd44, %fd45;
	ld.global.u32 	%r49, [%rd18+20];
	mul.wide.s32 	%rd29, %r49, 8;
	add.s64 	%rd30, %rd2, %rd29;
	ld.global.f64 	%fd47, [%rd30];
	add.f64 	%fd48, %fd46, %fd47;
	ld.global.u32 	%r50, [%rd18+24];
	mul.wide.s32 	%rd31, %r50, 8;
	add.s64 	%rd32, %rd2, %rd31;
	ld.global.f64 	%fd49, [%rd32];
	add.f64 	%fd50, %fd48, %fd49;
	ld.global.u32 	%r51, [%rd18+28];
	mul.wide.s32 	%rd33, %r51, 8;
	add.s64 	%rd34, %rd2, %rd33;
	ld.global.f64 	%fd51, [%rd34];
	add.f64 	%fd52, %fd50, %fd51;
	ld.global.u32 	%r52, [%rd18+32];
	mul.wide.s32 	%rd35, %r52, 8;
	add.s64 	%rd36, %rd2, %rd35;
	ld.global.f64 	%fd53, [%rd36];
	add.f64 	%fd54, %fd52, %fd53;
	ld.global.u32 	%r53, [%rd18+36];
	mul.wide.s32 	%rd37, %r53, 8;
	add.s64 	%rd38, %rd2, %rd37;
	ld.global.f64 	%fd55, [%rd38];
	add.f64 	%fd56, %fd54, %fd55;
	ld.global.u32 	%r54, [%rd18+40];
	mul.wide.s32 	%rd39, %r54, 8;
	add.s64 	%rd40, %rd2, %rd39;
	ld.global.f64 	%fd57, [%rd40];
	add.f64 	%fd58, %fd56, %fd57;
	ld.global.u32 	%r55, [%rd18+44];
	mul.wide.s32 	%rd41, %r55, 8;
	add.s64 	%rd42, %rd2, %rd41;
	ld.global.f64 	%fd59, [%rd42];
	add.f64 	%fd60, %fd58, %fd59;
	ld.global.u32 	%r56, [%rd18+48];
	mul.wide.s32 	%rd43, %r56, 8;
	add.s64 	%rd44, %rd2, %rd43;
	ld.global.f64 	%fd61, [%rd44];
	add.f64 	%fd62, %fd60, %fd61;
	ld.global.u32 	%r57, [%rd18+52];
	mul.wide.s32 	%rd45, %r57, 8;
	add.s64 	%rd46, %rd2, %rd45;
	ld.global.f64 	%fd63, [%rd46];
	add.f64 	%fd64, %fd62, %fd63;
	ld.global.u32 	%r58, [%rd18+56];
	mul.wide.s32 	%rd47, %r58, 8;
	add.s64 	%rd48, %rd2, %rd47;
	ld.global.f64 	%fd65, [%rd48];
	add.f64 	%fd66, %fd64, %fd65;
	ld.global.u32 	%r59, [%rd18+60];
	mul.wide.s32 	%rd49, %r59, 8;
	add.s64 	%rd50, %rd2, %rd49;
	ld.global.f64 	%fd67, [%rd50];
	add.f64 	%fd170, %fd66, %fd67;
	add.s32 	%r114, %r114, 16;
	add.s32 	%r112, %r112, 16;
	setp.ne.s32 	%p4, %r112, 0;
	@%p4 bra 	$L__BB1_5;
$L__BB1_6:
	setp.eq.s32 	%p5, %r8, 0;
	@%p5 bra 	$L__BB1_16;
	and.b32  	%r15, %r7, 7;
	setp.lt.u32 	%p6, %r8, 8;
	@%p6 bra 	$L__BB1_9;
	mul.wide.s32 	%rd51, %r114, 4;
	add.s64 	%rd52, %rd1, %rd51;
	ld.global.u32 	%r60, [%rd52];
	mul.wide.s32 	%rd53, %r60, 8;
	add.s64 	%rd54, %rd2, %rd53;
	ld.global.f64 	%fd69, [%rd54];
	add.f64 	%fd70, %fd170, %fd69;
	ld.global.u32 	%r61, [%rd52+4];
	mul.wide.s32 	%rd55, %r61, 8;
	add.s64 	%rd56, %rd2, %rd55;
	ld.global.f64 	%fd71, [%rd56];
	add.f64 	%fd72, %fd70, %fd71;
	ld.global.u32 	%r62, [%rd52+8];
	mul.wide.s32 	%rd57, %r62, 8;
	add.s64 	%rd58, %rd2, %rd57;
	ld.global.f64 	%fd73, [%rd58];
	add.f64 	%fd74, %fd72, %fd73;
	ld.global.u32 	%r63, [%rd52+12];
	mul.wide.s32 	%rd59, %r63, 8;
	add.s64 	%rd60, %rd2, %rd59;
	ld.global.f64 	%fd75, [%rd60];
	add.f64 	%fd76, %fd74, %fd75;
	ld.global.u32 	%r64, [%rd52+16];
	mul.wide.s32 	%rd61, %r64, 8;
	add.s64 	%rd62, %rd2, %rd61;
	ld.global.f64 	%fd77, [%rd62];
	add.f64 	%fd78, %fd76, %fd77;
	ld.global.u32 	%r65, [%rd52+20];
	mul.wide.s32 	%rd63, %r65, 8;
	add.s64 	%rd64, %rd2, %rd63;
	ld.global.f64 	%fd79, [%rd64];
	add.f64 	%fd80, %fd78, %fd79;
	ld.global.u32 	%r66, [%rd52+24];
	mul.wide.s32 	%rd65, %r66, 8;
	add.s64 	%rd66, %rd2, %rd65;
	ld.global.f64 	%fd81, [%rd66];
	add.f64 	%fd82, %fd80, %fd81;
	ld.global.u32 	%r67, [%rd52+28];
	mul.wide.s32 	%rd67, %r67, 8;
	add.s64 	%rd68, %rd2, %rd67;
	ld.global.f64 	%fd83, [%rd68];
	add.f64 	%fd170, %fd82, %fd83;
	add.s32 	%r114, %r114, 8;
$L__BB1_9:
	setp.eq.s32 	%p7, %r15, 0;
	@%p7 bra 	$L__BB1_16;
	and.b32  	%r18, %r7, 3;
	setp.lt.u32 	%p8, %r15, 4;
	@%p8 bra 	$L__BB1_12;
	mul.wide.s32 	%rd69, %r114, 4;
	add.s64 	%rd70, %rd1, %rd69;
	ld.global.u32 	%r68, [%rd70];
	mul.wide.s32 	%rd71, %r68, 8;
	add.s64 	%rd72, %rd2, %rd71;
	ld.global.f64 	%fd85, [%rd72];
	add.f64 	%fd86, %fd170, %fd85;
	ld.global.u32 	%r69, [%rd70+4];
	mul.wide.s32 	%rd73, %r69, 8;
	add.s64 	%rd74, %rd2, %rd73;
	ld.global.f64 	%fd87, [%rd74];
	add.f64 	%fd88, %fd86, %fd87;
	ld.global.u32 	%r70, [%rd70+8];
	mul.wide.s32 	%rd75, %r70, 8;
	add.s64 	%rd76, %rd2, %rd75;
	ld.global.f64 	%fd89, [%rd76];
	add.f64 	%fd90, %fd88, %fd89;
	ld.global.u32 	%r71, [%rd70+12];
	mul.wide.s32 	%rd77, %r71, 8;
	add.s64 	%rd78, %rd2, %rd77;
	ld.global.f64 	%fd91, [%rd78];
	add.f64 	%fd170, %fd90, %fd91;
	add.s32 	%r114, %r114, 4;
$L__BB1_12:
	setp.eq.s32 	%p9, %r18, 0;
	@%p9 bra 	$L__BB1_16;
	mul.wide.s32 	%rd79, %r114, 4;
	add.s64 	%rd7, %rd1, %rd79;
	ld.global.u32 	%r72, [%rd7];
	mul.wide.s32 	%rd80, %r72, 8;
	add.s64 	%rd81, %rd2, %rd80;
	ld.global.f64 	%fd92, [%rd81];
	add.f64 	%fd170, %fd170, %fd92;
	setp.eq.s32 	%p10, %r18, 1;
	@%p10 bra 	$L__BB1_16;
	ld.global.u32 	%r73, [%rd7+4];
	mul.wide.s32 	%rd82, %r73, 8;
	add.s64 	%rd83, %rd2, %rd82;
	ld.global.f64 	%fd93, [%rd83];
	add.f64 	%fd170, %fd170, %fd93;
	setp.eq.s32 	%p11, %r18, 2;
	@%p11 bra 	$L__BB1_16;
	ld.global.u32 	%r74, [%rd7+8];
	mul.wide.s32 	%rd84, %r74, 8;
	add.s64 	%rd85, %rd2, %rd84;
	ld.global.f64 	%fd94, [%rd85];
	add.f64 	%fd170, %fd170, %fd94;
$L__BB1_16:
	setp.eq.s32 	%p12, %r6, %r5;
	mov.f64 	%fd171, 0d0000000000000000;
	@%p12 bra 	$L__BB1_18;
	sub.s32 	%r75, %r6, %r5;
	cvt.rn.f64.s32 	%fd96, %r75;
	div.rn.f64 	%fd171, %fd170, %fd96;
$L__BB1_18:
	add.s64 	%rd87, %rd5, %rd15;
	ld.global.u32 	%r21, [%rd87];
	ld.global.u32 	%r22, [%rd87+4];
	setp.le.s32 	%p13, %r22, %r21;
	mov.f64 	%fd179, 0d0000000000000000;
	@%p13 bra 	$L__BB1_32;
	sub.s32 	%r23, %r22, %r21;
	and.b32  	%r24, %r23, 15;
	sub.s32 	%r76, %r21, %r22;
	setp.gt.u32 	%p14, %r76, -16;
	mov.f64 	%fd179, 0d0000000000000000;
	mov.u32 	%r119, %r21;
	@%p14 bra 	$L__BB1_22;
	and.b32  	%r25, %r23, -16;
	mov.b32 	%r118, 0;
	mov.f64 	%fd179, 0d0000000000000000;
	mov.u32 	%r119, %r21;
$L__BB1_21:
	.pragma "nounroll";
	mul.wide.s32 	%rd88, %r119, 4;
	add.s64 	%rd89, %rd3, %rd88;
	ld.global.u32 	%r78, [%rd89];
	mul.wide.s32 	%rd90, %r78, 8;
	add.s64 	%rd91, %rd2, %rd90;
	ld.global.f64 	%fd101, [%rd91];
	add.f64 	%fd102, %fd179, %fd101;
	ld.global.u32 	%r79, [%rd89+4];
	mul.wide.s32 	%rd92, %r79, 8;
	add.s64 	%rd93, %rd2, %rd92;
	ld.global.f64 	%fd103, [%rd93];
	add.f64 	%fd104, %fd102, %fd103;
	ld.global.u32 	%r80, [%rd89+8];
	mul.wide.s32 	%rd94, %r80, 8;
	add.s64 	%rd95, %rd2, %rd94;
	ld.global.f64 	%fd105, [%rd95];
	add.f64 	%fd106, %fd104, %fd105;
	ld.global.u32 	%r81, [%rd89+12];
	mul.wide.s32 	%rd96, %r81, 8;
	add.s64 	%rd97, %rd2, %rd96;
	ld.global.f64 	%fd107, [%rd97];
	add.f64 	%fd108, %fd106, %fd107;
	ld.global.u32 	%r82, [%rd89+16];
	mul.wide.s32 	%rd98, %r82, 8;
	add.s64 	%rd99, %rd2, %rd98;
	ld.global.f64 	%fd109, [%rd99];
	add.f64 	%fd110, %fd108, %fd109;
	ld.global.u32 	%r83, [%rd89+20];
	mul.wide.s32 	%rd100, %r83, 8;
	add.s64 	%rd101, %rd2, %rd100;
	ld.global.f64 	%fd111, [%rd101];
	add.f64 	%fd112, %fd110, %fd111;
	ld.global.u32 	%r84, [%rd89+24];
	mul.wide.s32 	%rd102, %r84, 8;
	add.s64 	%rd103, %rd2, %rd102;
	ld.global.f64 	%fd113, [%rd103];
	add.f64 	%fd114, %fd112, %fd113;
	ld.global.u32 	%r85, [%rd89+28];
	mul.wide.s32 	%rd104, %r85, 8;
	add.s64 	%rd105, %rd2, %rd104;
	ld.global.f64 	%fd115, [%rd105];
	add.f64 	%fd116, %fd114, %fd115;
	ld.global.u32 	%r86, [%rd89+32];
	mul.wide.s32 	%rd106, %r86, 8;
	add.s64 	%rd107, %rd2, %rd106;
	ld.global.f64 	%fd117, [%rd107];
	add.f64 	%fd118, %fd116, %fd117;
	ld.global.u32 	%r87, [%rd89+36];
	mul.wide.s32 	%rd108, %r87, 8;
	add.s64 	%rd109, %rd2, %rd108;
	ld.global.f64 	%fd119, [%rd109];
	add.f64 	%fd120, %fd118, %fd119;
	ld.global.u32 	%r88, [%rd89+40];
	mul.wide.s32 	%rd110, %r88, 8;
	add.s64 	%rd111, %rd2, %rd110;
	ld.global.f64 	%fd121, [%rd111];
	add.f64 	%fd122, %fd120, %fd121;
	ld.global.u32 	%r89, [%rd89+44];
	mul.wide.s32 	%rd112, %r89, 8;
	add.s64 	%rd113, %rd2, %rd112;
	ld.global.f64 	%fd123, [%rd113];
	add.f64 	%fd124, %fd122, %fd123;
	ld.global.u32 	%r90, [%rd89+48];
	mul.wide.s32 	%rd114, %r90, 8;
	add.s64 	%rd115, %rd2, %rd114;
	ld.global.f64 	%fd125, [%rd115];
	add.f64 	%fd126, %fd124, %fd125;
	ld.global.u32 	%r91, [%rd89+52];
	mul.wide.s32 	%rd116, %r91, 8;
	add.s64 	%rd117, %rd2, %rd116;
	ld.global.f64 	%fd127, [%rd117];
	add.f64 	%fd128, %fd126, %fd127;
	ld.global.u32 	%r92, [%rd89+56];
	mul.wide.s32 	%rd118, %r92, 8;
	add.s64 	%rd119, %rd2, %rd118;
	ld.global.f64 	%fd129, [%rd119];
	add.f64 	%fd130, %fd128, %fd129;
	ld.global.u32 	%r93, [%rd89+60];
	mul.wide.s32 	%rd120, %r93, 8;
	add.s64 	%rd121, %rd2, %rd120;
	ld.global.f64 	%fd131, [%rd121];
	add.f64 	%fd179, %fd130, %fd131;
	add.s32 	%r119, %r119, 16;
	add.s32 	%r118, %r118, 16;
	setp.ne.s32 	%p15, %r118, %r25;
	@%p15 bra 	$L__BB1_21;
$L__BB1_22:
	setp.eq.s32 	%p16, %r24, 0;
	@%p16 bra 	$L__BB1_32;
	and.b32  	%r31, %r23, 7;
	setp.lt.u32 	%p17, %r24, 8;
	@%p17 bra 	$L__BB1_25;
	mul.wide.s32 	%rd122, %r119, 4;
	add.s64 	%rd123, %rd3, %rd122;
	ld.global.u32 	%r94, [%rd123];
	mul.wide.s32 	%rd124, %r94, 8;
	add.s64 	%rd125, %rd2, %rd124;
	ld.global.f64 	%fd133, [%rd125];
	add.f64 	%fd134, %fd179, %fd133;
	ld.global.u32 	%r95, [%rd123+4];
	mul.wide.s32 	%rd126, %r95, 8;
	add.s64 	%rd127, %rd2, %rd126;
	ld.global.f64 	%fd135, [%rd127];
	add.f64 	%fd136, %fd134, %fd135;
	ld.global.u32 	%r96, [%rd123+8];
	mul.wide.s32 	%rd128, %r96, 8;
	add.s64 	%rd129, %rd2, %rd128;
	ld.global.f64 	%fd137, [%rd129];
	add.f64 	%fd138, %fd136, %fd137;
	ld.global.u32 	%r97, [%rd123+12];
	mul.wide.s32 	%rd130, %r97, 8;
	add.s64 	%rd131, %rd2, %rd130;
	ld.global.f64 	%fd139, [%rd131];
	add.f64 	%fd140, %fd138, %fd139;
	ld.global.u32 	%r98, [%rd123+16];
	mul.wide.s32 	%rd132, %r98, 8;
	add.s64 	%rd133, %rd2, %rd132;
	ld.global.f64 	%fd141, [%rd133];
	add.f64 	%fd142, %fd140, %fd141;
	ld.global.u32 	%r99, [%rd123+20];
	mul.wide.s32 	%rd134, %r99, 8;
	add.s64 	%rd135, %rd2, %rd134;
	ld.global.f64 	%fd143, [%rd135];
	add.f64 	%fd144, %fd142, %fd143;
	ld.global.u32 	%r100, [%rd123+24];
	mul.wide.s32 	%rd136, %r100, 8;
	add.s64 	%rd137, %rd2, %rd136;
	ld.global.f64 	%fd145, [%rd137];
	add.f64 	%fd146, %fd144, %fd145;
	ld.global.u32 	%r101, [%rd123+28];
	mul.wide.s32 	%rd138, %r101, 8;
	add.s64 	%rd139, %rd2, %rd138;
	ld.global.f64 	%fd147, [%rd139];
	add.f64 	%fd179, %fd146, %fd147;
	add.s32 	%r119, %r119, 8;
$L__BB1_25:
	setp.eq.s32 	%p18, %r31, 0;
	@%p18 bra 	$L__BB1_32;
	and.b32  	%r34, %r23, 3;
	setp.lt.u32 	%p19, %r31, 4;
	@%p19 bra 	$L__BB1_28;
	mul.wide.s32 	%rd140, %r119, 4;
	add.s64 	%rd141, %rd3, %rd140;
	ld.global.u32 	%r102, [%rd141];
	mul.wide.s32 	%rd142, %r102, 8;
	add.s64 	%rd143, %rd2, %rd142;
	ld.global.f64 	%fd149, [%rd143];
	add.f64 	%fd150, %fd179, %fd149;
	ld.global.u32 	%r103, [%rd141+4];
	mul.wide.s32 	%rd144, %r103, 8;
	add.s64 	%rd145, %rd2, %rd144;
	ld.global.f64 	%fd151, [%rd145];
	add.f64 	%fd152, %fd150, %fd151;
	ld.global.u32 	%r104, [%rd141+8];
	mul.wide.s32 	%rd146, %r104, 8;
	add.s64 	%rd147, %rd2, %rd146;
	ld.global.f64 	%fd153, [%rd147];
	add.f64 	%fd154, %fd152, %fd153;
	ld.global.u32 	%r105, [%rd141+12];
	mul.wide.s32 	%rd148, %r105, 8;
	add.s64 	%rd149, %rd2, %rd148;
	ld.global.f64 	%fd155, [%rd149];
	add.f64 	%fd179, %fd154, %fd155;
	add.s32 	%r119, %r119, 4;
$L__BB1_28:
	setp.eq.s32 	%p20, %r34, 0;
	@%p20 bra 	$L__BB1_32;
	mul.wide.s32 	%rd150, %r119, 4;
	add.s64 	%rd8, %rd3, %rd150;
	ld.global.u32 	%r106, [%rd8];
	mul.wide.s32 	%rd151, %r106, 8;
	add.s64 	%rd152, %rd2, %rd151;
	ld.global.f64 	%fd156, [%rd152];
	add.f64 	%fd179, %fd179, %fd156;
	setp.eq.s32 	%p21, %r34, 1;
	@%p21 bra 	$L__BB1_32;
	ld.global.u32 	%r107, [%rd8+4];
	mul.wide.s32 	%rd153, %r107, 8;
	add.s64 	%rd154, %rd2, %rd153;
	ld.global.f64 	%fd157, [%rd154];
	add.f64 	%fd179, %fd179, %fd157;
	setp.eq.s32 	%p22, %r34, 2;
	@%p22 bra 	$L__BB1_32;
	ld.global.u32 	%r108, [%rd8+8];
	mul.wide.s32 	%rd155, %r108, 8;
	add.s64 	%rd156, %rd2, %rd155;
	ld.global.f64 	%fd158, [%rd156];
	add.f64 	%fd179, %fd179, %fd158;
$L__BB1_32:
	setp.eq.s32 	%p23, %r22, %r21;
	mov.f64 	%fd180, 0d0000000000000000;
	@%p23 bra 	$L__BB1_34;
	sub.s32 	%r109, %r22, %r21;
	cvt.rn.f64.s32 	%fd160, %r109;
	div.rn.f64 	%fd180, %fd179, %fd160;
$L__BB1_34:
	sub.f64 	%fd161, %fd171, %fd180;
	fma.rn.f64 	%fd162, %fd161, 0d408F400000000000, 0d3FE0000000000000;
	cvt.rzi.s32.f64 	%r110, %fd162;
	cvt.rn.f32.s32 	%f1, %r110;
	div.rn.f32 	%f2, %f1, 0f447A0000;
	mul.wide.s32 	%rd157, %r111, 4;
	add.s64 	%rd158, %rd6, %rd157;
	st.global.f32 	[%rd158], %f2;
	add.s32 	%r111, %r111, %r3;
	setp.lt.s32 	%p24, %r111, %r38;
	@%p24 bra 	$L__BB1_2;
$L__BB1_35:
	ret;

}
	// .globl	_Z12filterKernelPfS_i
.visible .entry _Z12filterKernelPfS_i(
	.param .u64 .ptr .align 1 _Z12filterKernelPfS_i_param_0,
	.param .u64 .ptr .align 1 _Z12filterKernelPfS_i_param_1,
	.param .u32 _Z12filterKernelPfS_i_param_2
)
{
	.reg .pred 	%p<11>;
	.reg .b32 	%r<34>;
	.reg .b32 	%f<32>;
	.reg .b64 	%rd<41>;
	.reg .b64 	%fd<115>;

	ld.param.u64 	%rd14, [_Z12filterKernelPfS_i_param_0];
	ld.param.u64 	%rd13, [_Z12filterKernelPfS_i_param_1];
	ld.param.u32 	%r18, [_Z12filterKernelPfS_i_param_2];
	cvta.to.global.u64 	%rd1, %rd14;
	mov.u32 	%r19, %ctaid.x;
	mov.u32 	%r20, %ntid.x;
	mov.u32 	%r21, %tid.x;
	mad.lo.s32 	%r1, %r19, %r20, %r21;
	setp.ge.s32 	%p1, %r1, %r18;
	@%p1 bra 	$L__BB2_16;
	setp.lt.s32 	%p2, %r1, 0;
	mov.f64 	%fd114, 0d3FE0000000000000;
	@%p2 bra 	$L__BB2_15;
	min.u32 	%r23, %r1, 50;
	add.s32 	%r2, %r23, 1;
	and.b32  	%r3, %r2, 15;
	setp.lt.u32 	%p3, %r1, 15;
	mov.b32 	%r31, 0;
	mov.f64 	%fd113, 0d0000000000000000;
	@%p3 bra 	$L__BB2_5;
	and.b32  	%r31, %r2, 112;
	neg.s32 	%r29, %r31;
	mul.wide.s32 	%rd16, %r1, 4;
	add.s64 	%rd17, %rd16, %rd1;
	add.s64 	%rd37, %rd17, -28;
	mov.u64 	%rd18, filter_b_;
	add.s64 	%rd38, %rd18, 64;
	mov.f64 	%fd113, 0d0000000000000000;
$L__BB2_4:
	.pragma "nounroll";
	ld.const.f64 	%fd20, [%rd38+-64];
	ld.global.f32 	%f1, [%rd37+28];
	cvt.f64.f32 	%fd21, %f1;
	fma.rn.f64 	%fd22, %fd20, %fd21, %fd113;
	ld.const.f64 	%fd23, [%rd38+-56];
	ld.global.f32 	%f2, [%rd37+24];
	cvt.f64.f32 	%fd24, %f2;
	fma.rn.f64 	%fd25, %fd23, %fd24, %fd22;
	ld.const.f64 	%fd26, [%rd38+-48];
	ld.global.f32 	%f3, [%rd37+20];
	cvt.f64.f32 	%fd27, %f3;
	fma.rn.f64 	%fd28, %fd26, %fd27, %fd25;
	ld.const.f64 	%fd29, [%rd38+-40];
	ld.global.f32 	%f4, [%rd37+16];
	cvt.f64.f32 	%fd30, %f4;
	fma.rn.f64 	%fd31, %fd29, %fd30, %fd28;
	ld.const.f64 	%fd32, [%rd38+-32];
	ld.global.f32 	%f5, [%rd37+12];
	cvt.f64.f32 	%fd33, %f5;
	fma.rn.f64 	%fd34, %fd32, %fd33, %fd31;
	ld.const.f64 	%fd35, [%rd38+-24];
	ld.global.f32 	%f6, [%rd37+8];
	cvt.f64.f32 	%fd36, %f6;
	fma.rn.f64 	%fd37, %fd35, %fd36, %fd34;
	ld.const.f64 	%fd38, [%rd38+-16];
	ld.global.f32 	%f7, [%rd37+4];
	cvt.f64.f32 	%fd39, %f7;
	fma.rn.f64 	%fd40, %fd38, %fd39, %fd37;
	ld.const.f64 	%fd41, [%rd38+-8];
	ld.global.f32 	%f8, [%rd37];
	cvt.f64.f32 	%fd42, %f8;
	fma.rn.f64 	%fd43, %fd41, %fd42, %fd40;
	ld.const.f64 	%fd44, [%rd38];
	ld.global.f32 	%f9, [%rd37+-4];
	cvt.f64.f32 	%fd45, %f9;
	fma.rn.f64 	%fd46, %fd44, %fd45, %fd43;
	ld.const.f64 	%fd47, [%rd38+8];
	ld.global.f32 	%f10, [%rd37+-8];
	cvt.f64.f32 	%fd48, %f10;
	fma.rn.f64 	%fd49, %fd47, %fd48, %fd46;
	ld.const.f64 	%fd50, [%rd38+16];
	ld.global.f32 	%f11, [%rd37+-12];
	cvt.f64.f32 	%fd51, %f11;
	fma.rn.f64 	%fd52, %fd50, %fd51, %fd49;
	ld.const.f64 	%fd53, [%rd38+24];
	ld.global.f32 	%f12, [%rd37+-16];
	cvt.f64.f32 	%fd54, %f12;
	fma.rn.f64 	%fd55, %fd53, %fd54, %fd52;
	ld.const.f64 	%fd56, [%rd38+32];
	ld.global.f32 	%f13, [%rd37+-20];
	cvt.f64.f32 	%fd57, %f13;
	fma.rn.f64 	%fd58, %fd56, %fd57, %fd55;
	ld.const.f64 	%fd59, [%rd38+40];
	ld.global.f32 	%f14, [%rd37+-24];
	cvt.f64.f32 	%fd60, %f14;
	fma.rn.f64 	%fd61, %fd59, %fd60, %fd58;
	ld.const.f64 	%fd62, [%rd38+48];
	ld.global.f32 	%f15, [%rd37+-28];
	cvt.f64.f32 	%fd63, %f15;
	fma.rn.f64 	%fd64, %fd62, %fd63, %fd61;
	ld.const.f64 	%fd65, [%rd38+56];
	ld.global.f32 	%f16, [%rd37+-32];
	cvt.f64.f32 	%fd66, %f16;
	fma.rn.f64 	%fd113, %fd65, %fd66, %fd64;
	add.s32 	%r29, %r29, 16;
	add.s64 	%rd38, %rd38, 128;
	add.s64 	%rd37, %rd37, -64;
	setp.ne.s32 	%p4, %r29, 0;
	@%p4 bra 	$L__BB2_4;
$L__BB2_5:
	setp.eq.s32 	%p5, %r3, 0;
	@%p5 bra 	$L__BB2_14;
	and.b32  	%r9, %r2, 7;
	setp.lt.u32 	%p6, %r3, 8;
	@%p6 bra 	$L__BB2_8;
	mul.wide.u32 	%rd19, %r31, 8;
	mov.u64 	%rd20, filter_b_;
	add.s64 	%rd21, %rd20, %rd19;
	ld.const.f64 	%fd68, [%rd21];
	sub.s32 	%r24, %r1, %r31;
	mul.wide.s32 	%rd22, %r24, 4;
	add.s64 	%rd23, %rd1, %rd22;
	ld.global.f32 	%f17, [%rd23];
	cvt.f64.f32 	%fd69, %f17;
	fma.rn.f64 	%fd70, %fd68, %fd69, %fd113;
	ld.const.f64 	%fd71, [%rd21+8];
	ld.global.f32 	%f18, [%rd23+-4];
	cvt.f64.f32 	%fd72, %f18;
	fma.rn.f64 	%fd73, %fd71, %fd72, %fd70;
	ld.const.f64 	%fd74, [%rd21+16];
	ld.global.f32 	%f19, [%rd23+-8];
	cvt.f64.f32 	%fd75, %f19;
	fma.rn.f64 	%fd76, %fd74, %fd75, %fd73;
	ld.const.f64 	%fd77, [%rd21+24];
	ld.global.f32 	%f20, [%rd23+-12];
	cvt.f64.f32 	%fd78, %f20;
	fma.rn.f64 	%fd79, %fd77, %fd78, %fd76;
	ld.const.f64 	%fd80, [%rd21+32];
	ld.global.f32 	%f21, [%rd23+-16];
	cvt.f64.f32 	%fd81, %f21;
	fma.rn.f64 	%fd82, %fd80, %fd81, %fd79;
	ld.const.f64 	%fd83, [%rd21+40];
	ld.global.f32 	%f22, [%rd23+-20];
	cvt.f64.f32 	%fd84, %f22;
	fma.rn.f64 	%fd85, %fd83, %fd84, %fd82;
	ld.const.f64 	%fd86, [%rd21+48];
	ld.global.f32 	%f23, [%rd23+-24];
	cvt.f64.f32 	%fd87, %f23;
	fma.rn.f64 	%fd88, %fd86, %fd87, %fd85;
	ld.const.f64 	%fd89, [%rd21+56];
	ld.global.f32 	%f24, [%rd23+-28];
	cvt.f64.f32 	%fd90, %f24;
	fma.rn.f64 	%fd113, %fd89, %fd90, %fd88;
	add.s32 	%r31, %r31, 8;
$L__BB2_8:
	setp.eq.s32 	%p7, %r9, 0;
	@%p7 bra 	$L__BB2_14;
	and.b32  	%r12, %r2, 3;
	setp.lt.u32 	%p8, %r9, 4;
	@%p8 bra 	$L__BB2_11;
	mul.wide.u32 	%rd24, %r31, 8;
	mov.u64 	%rd25, filter_b_;
	add.s64 	%rd26, %rd25, %rd24;
	ld.const.f64 	%fd92, [%rd26];
	sub.s32 	%r25, %r1, %r31;
	mul.wide.s32 	%rd27, %r25, 4;
	add.s64 	%rd28, %rd1, %rd27;
	ld.global.f32 	%f25, [%rd28];
	cvt.f64.f32 	%fd93, %f25;
	fma.rn.f64 	%fd94, %fd92, %fd93, %fd113;
	ld.const.f64 	%fd95, [%rd26+8];
	ld.global.f32 	%f26, [%rd28+-4];
	cvt.f64.f32 	%fd96, %f26;
	fma.rn.f64 	%fd97, %fd95, %fd96, %fd94;
	ld.const.f64 	%fd98, [%rd26+16];
	ld.global.f32 	%f27, [%rd28+-8];
	cvt.f64.f32 	%fd99, %f27;
	fma.rn.f64 	%fd100, %fd98, %fd99, %fd97;
	ld.const.f64 	%fd101, [%rd26+24];
	ld.global.f32 	%f28, [%rd28+-12];
	cvt.f64.f32 	%fd102, %f28;
	fma.rn.f64 	%fd113, %fd101, %fd102, %fd100;
	add.s32 	%r31, %r31, 4;
$L__BB2_11:
	setp.eq.s32 	%p9, %r12, 0;
	@%p9 bra 	$L__BB2_14;
	mul.wide.s32 	%rd29, %r1, 4;
	mul.wide.u32 	%rd30, %r31, 4;
	sub.s64 	%rd31, %rd29, %rd30;
	add.s64 	%rd40, %rd1, %rd31;
	mul.wide.u32 	%rd32, %r31, 8;
	mov.u64 	%rd33, filter_b_;
	add.s64 	%rd39, %rd33, %rd32;
	neg.s32 	%r33, %r12;
$L__BB2_13:
	.pragma "nounroll";
	ld.const.f64 	%fd103, [%rd39];
	ld.global.f32 	%f29, [%rd40];
	cvt.f64.f32 	%fd104, %f29;
	fma.rn.f64 	%fd113, %fd103, %fd104, %fd113;
	add.s64 	%rd40, %rd40, -4;
	add.s64 	%rd39, %rd39, 8;
	add.s32 	%r33, %r33, 1;
	setp.ne.s32 	%p10, %r33, 0;
	@%p10 bra 	$L__BB2_13;
$L__BB2_14:
	fma.rn.f64 	%fd114, %fd113, 0d408F400000000000, 0d3FE0000000000000;
$L__BB2_15:
	cvt.rzi.s32.f64 	%r26, %fd114;
	cvt.rn.f32.s32 	%f30, %r26;
	div.rn.f32 	%f31, %f30, 0f447A0000;
	not.b32 	%r27, %r1;
	add.s32 	%r28, %r18, %r27;
	cvta.to.global.u64 	%rd34, %rd13;
	mul.wide.s32 	%rd35, %r28, 4;
	add.s64 	%rd36, %rd34, %rd35;
	st.global.f32 	[%rd36], %f31;
$L__BB2_16:
	ret;

}


// ===== COMPILED SASS (sm_100) =====

	.target	sm_100

	.elftype	@"ET_EXEC"


//--------------------- .note.nv.tkinfo           --------------------------
	.section	.note.nv.tkinfo,"",@"SHT_NOTE"
	.sectionflags	@"SHF_NOTE_NV_TKINFO"
	.tkinfo
        /*0018*/ 	.word	0x00000002
        /*0030*/ 	.string	""
        /*0030*/ 	.string	"ptxas"
        /*0030*/ 	.string	"Cuda compilation tools, release 13.0, V13.0.88"
        /*0030*/ 	.string	"Build cuda_13.0.r13.0/compiler.36424714_0"
        /*0030*/ 	.string	"-arch sm_100 -m 64 "



//--------------------- .note.nv.cuinfo           --------------------------
	.section	.note.nv.cuinfo,"",@"SHT_NOTE"
	.sectionflags	@"SHF_NOTE_NV_CUINFO"
        /*0018*/ 	.short	0x0002
        /*001a*/ 	.short	0x0064
        /*001c*/ 	.short	0x0082
	.zero		2


//--------------------- .nv.info                  --------------------------
	.section	.nv.info,"",@"SHT_CUDA_INFO"
	.align	4


	//----- nvinfo : EIATTR_REGCOUNT
	.align		4
        /*0000*/ 	.byte	0x04, 0x2f
        /*0002*/ 	.short	(.L_2 - .L_1)
	.align		4
.L_1:
        /*0004*/ 	.word	index@(_Z15noiseNodeKernelPbPKbPKiS3_S3_S3_i)
        /*0008*/ 	.word	0x00000012


	//----- nvinfo : EIATTR_FRAME_SIZE
	.align		4
.L_2:
        /*000c*/ 	.byte	0x04, 0x11
        /*000e*/ 	.short	(.L_4 - .L_3)
	.align		4
.L_3:
        /*0010*/ 	.word	index@(_Z15noiseNodeKernelPbPKbPKiS3_S3_S3_i)
        /*0014*/ 	.word	0x00000000


	//----- nvinfo : EIATTR_REGCOUNT
	.align		4
.L_4:
        /*0018*/ 	.byte	0x04, 0x2f
        /*001a*/ 	.short	(.L_6 - .L_5)
	.align		4
.L_5:
        /*001c*/ 	.word	index@(_Z9egmKernelPfPdPKiS2_S2_S2_i)
        /*0020*/ 	.word	0x00000020


	//----- nvinfo : EIATTR_FRAME_SIZE
	.align		4
.L_6:
        /*0024*/ 	.byte	0x04, 0x11
        /*0026*/ 	.short	(.L_8 - .L_7)
	.align		4
.L_7:
        /*0028*/ 	.word	index@($__internal_2_$__cuda_sm3x_div_rn_noftz_f32_slowpath)
        /*002c*/ 	.word	0x00000000


	//----- nvinfo : EIATTR_FRAME_SIZE
	.align		4
.L_8:
        /*0030*/ 	.byte	0x04, 0x11
        /*0032*/ 	.short	(.L_10 - .L_9)
	.align		4
.L_9:
        /*0034*/ 	.word	index@($__internal_1_$__cuda_sm20_div_rn_f64_full)
        /*0038*/ 	.word	0x00000000


	//----- nvinfo : EIATTR_FRAME_SIZE
	.align		4
.L_10:
        /*003c*/ 	.byte	0x04, 0x11
        /*003e*/ 	.short	(.L_12 - .L_11)
	.align		4
.L_11:
        /*0040*/ 	.word	index@(_Z9egmKernelPfPdPKiS2_S2_S2_i)
        /*0044*/ 	.word	0x00000000


	//----- nvinfo : EIATTR_REGCOUNT
	.align		4
.L_12:
        /*0048*/ 	.byte	0x04, 0x2f
        /*004a*/ 	.short	(.L_14 - .L_13)
	.align		4
.L_13:
        /*004c*/ 	.word	index@(_Z12filterKernelPfS_i)
        /*0050*/ 	.word	0x00000022


	//----- nvinfo : EIATTR_FRAME_SIZE
	.align		4
.L_14:
        /*0054*/ 	.byte	0x04, 0x11
        /*0056*/ 	.short	(.L_16 - .L_15)
	.align		4
.L_15:
        /*0058*/ 	.word	index@($__internal_0_$__cuda_sm3x_div_rn_noftz_f32_slowpath)
        /*005c*/ 	.word	0x00000000


	//----- nvinfo : EIATTR_FRAME_SIZE
	.align		4
.L_16:
        /*0060*/ 	.byte	0x04, 0x11
        /*0062*/ 	.short	(.L_18 - .L_17)
	.align		4
.L_17:
        /*0064*/ 	.word	index@(_Z12filterKernelPfS_i)
        /*0068*/ 	.word	0x00000000


	//----- nvinfo : EIATTR_MIN_STACK_SIZE
	.align		4
.L_18:
        /*006c*/ 	.byte	0x04, 0x12
        /*006e*/ 	.short	(.L_20 - .L_19)
	.align		4
.L_19:
        /*0070*/ 	.word	index@(_Z12filterKernelPfS_i)
        /*0074*/ 	.word	0x00000000


	//----- nvinfo : EIATTR_MIN_STACK_SIZE
	.align		4
.L_20:
        /*0078*/ 	.byte	0x04, 0x12
        /*007a*/ 	.short	(.L_22 - .L_21)
	.align		4
.L_21:
        /*007c*/ 	.word	index@(_Z9egmKernelPfPdPKiS2_S2_S2_i)
        /*0080*/ 	.word	0x00000000


	//----- nvinfo : EIATTR_MIN_STACK_SIZE
	.align		4
.L_22:
        /*0084*/ 	.byte	0x04, 0x12
        /*0086*/ 	.short	(.L_24 - .L_23)
	.align		4
.L_23:
        /*0088*/ 	.word	index@(_Z15noiseNodeKernelPbPKbPKiS3_S3_S3_i)
        /*008c*/ 	.word	0x00000000
.L_24:


//--------------------- .nv.compat                --------------------------
	.section	.nv.compat,"",@"SHT_CUDA_COMPAT_INFO"
	.align	4
        /*0000*/ 	.byte	0x02, 0x09, 0x00, 0x00, 0x02, 0x02, 0x01, 0x00, 0x02, 0x05, 0x05, 0x00, 0x03, 0x07, 0x01, 0x01
        /*0010*/ 	.byte	0x02, 0x03, 0x00, 0x00, 0x02, 0x06, 0x01, 0x00, 0x04, 0x0b, 0x08, 0x00, 0x01, 0x00, 0x00, 0x00
        /*0020*/ 	.byte	0x00, 0x00, 0x00, 0x00


//--------------------- .nv.info._Z12filterKernelPfS_i --------------------------
	.section	.nv.info._Z12filterKernelPfS_i,"",@"SHT_CUDA_INFO"
	.sectionflags	@""
	.align	4


	//----- nvinfo : EIATTR_CUDA_API_VERSION
	.align		4
        /*0000*/ 	.byte	0x04, 0x37
        /*0002*/ 	.short	(.L_26 - .L_25)
.L_25:
        /*0004*/ 	.word	0x00000082


	//----- nvinfo : EIATTR_KPARAM_INFO
	.align		4
.L_26:
        /*0008*/ 	.byte	0x04, 0x17
        /*000a*/ 	.short	(.L_28 - .L_27)
.L_27:
        /*000c*/ 	.word	0x00000000
        /*0010*/ 	.short	0x0002
        /*0012*/ 	.short	0x0010
        /*0014*/ 	.byte	0x00, 0xf0, 0x11, 0x00


	//----- nvinfo : EIATTR_KPARAM_INFO
	.align		4
.L_28:
        /*0018*/ 	.byte	0x04, 0x17
        /*001a*/ 	.short	(.L_30 - .L_29)
.L_29:
        /*001c*/ 	.word	0x00000000
        /*0020*/ 	.short	0x0001
        /*0022*/ 	.short	0x0008
        /*0024*/ 	.byte	0x00, 0xf5, 0x21, 0x00


	//----- nvinfo : EIATTR_KPARAM_INFO
	.align		4
.L_30:
        /*0028*/ 	.byte	0x04, 0x17
        /*002a*/ 	.short	(.L_32 - .L_31)
.L_31:
        /*002c*/ 	.word	0x00000000
        /*0030*/ 	.short	0x0000
        /*0032*/ 	.short	0x0000
        /*0034*/ 	.byte	0x00, 0xf5, 0x21, 0x00


	//----- nvinfo : EIATTR_SPARSE_MMA_MASK
	.align		4
.L_32:
        /*0038*/ 	.byte	0x03, 0x50
        /*003a*/ 	.short	0x0000


	//----- nvinfo : EIATTR_MAXREG_COUNT
	.align		4
        /*003c*/ 	.byte	0x03, 0x1b
        /*003e*/ 	.short	0x00ff


	//----- nvinfo : EIATTR_MERCURY_ISA_VERSION
	.align		4
        /*0040*/ 	.byte	0x03, 0x5f
        /*0042*/ 	.short	0x0101


	//----- nvinfo : EIATTR_VRC_CTA_INIT_COUNT
	.align		4
        /*0044*/ 	.byte	0x02, 0x4a
	.zero		1
	.zero		1


	//----- nvinfo : EIATTR_EXIT_INSTR_OFFSETS
	.align		4
        /*0048*/ 	.byte	0x04, 0x1c
        /*004a*/ 	.short	(.L_34 - .L_33)


	//   ....[0]....
.L_33:
        /*004c*/ 	.word	0x00000070


	//   ....[1]....
        /*0050*/ 	.word	0x00000dc0


	//----- nvinfo : EIATTR_CRS_STACK_SIZE
	.align		4
.L_34:
        /*0054*/ 	.byte	0x04, 0x1e
        /*0056*/ 	.short	(.L_36 - .L_35)
.L_35:
        /*0058*/ 	.word	0x00000000


	//----- nvinfo : EIATTR_CBANK_PARAM_SIZE
	.align		4
.L_36:
        /*005c*/ 	.byte	0x03, 0x19
        /*005e*/ 	.short	0x0014


	//----- nvinfo : EIATTR_PARAM_CBANK
	.align		4
        /*0060*/ 	.byte	0x04, 0x0a
        /*0062*/ 	.short	(.L_38 - .L_37)
	.align		4
.L_37:
        /*0064*/ 	.word	index@(.nv.constant0._Z12filterKernelPfS_i)
        /*0068*/ 	.short	0x0380
        /*006a*/ 	.short	0x0014


	//----- nvinfo : EIATTR_SW_WAR
	.align		4
.L_38:
        /*006c*/ 	.byte	0x04, 0x36
        /*006e*/ 	.short	(.L_40 - .L_39)
.L_39:
        /*0070*/ 	.word	0x00000008
.L_40:


//--------------------- .nv.info._Z9egmKernelPfPdPKiS2_S2_S2_i --------------------------
	.section	.nv.info._Z9egmKernelPfPdPKiS2_S2_S2_i,"",@"SHT_CUDA_INFO"
	.sectionflags	@""
	.align	4


	//----- nvinfo : EIATTR_CUDA_API_VERSION
	.align		4
        /*0000*/ 	.byte	0x04, 0x37
        /*0002*/ 	.short	(.L_42 - .L_41)
.L_41:
        /*0004*/ 	.word	0x00000082


	//----- nvinfo : EIATTR_KPARAM_INFO
	.align		4
.L_42:
        /*0008*/ 	.byte	0x04, 0x17
        /*000a*/ 	.short	(.L_44 - .L_43)
.L_43:
        /*000c*/ 	.word	0x00000000
        /*0010*/ 	.short	0x0006
        /*0012*/ 	.short	0x0030
        /*0014*/ 	.byte	0x00, 0xf0, 0x11, 0x00


	//----- nvinfo : EIATTR_KPARAM_INFO
	.align		4
.L_44:
        /*0018*/ 	.byte	0x04, 0x17
        /*001a*/ 	.short	(.L_46 - .L_45)
.L_45:
        /*001c*/ 	.word	0x00000000
        /*0020*/ 	.short	0x0005
        /*0022*/ 	.short	0x0028
        /*0024*/ 	.byte	0x00, 0xf5, 0x21, 0x00


	//----- nvinfo : EIATTR_KPARAM_INFO
	.align		4
.L_46:
        /*0028*/ 	.byte	0x04, 0x17
        /*002a*/ 	.short	(.L_48 - .L_47)
.L_47:
        /*002c*/ 	.word	0x00000000
        /*0030*/ 	.short	0x0004
        /*0032*/ 	.short	0x0020
        /*0034*/ 	.byte	0x00, 0xf5, 0x21, 0x00


	//----- nvinfo : EIATTR_KPARAM_INFO
	.align		4
.L_48:
        /*0038*/ 	.byte	0x04, 0x17
        /*003a*/ 	.short	(.L_50 - .L_49)
.L_49:
        /*003c*/ 	.word	0x00000000
        /*0040*/ 	.short	0x0003
        /*0042*/ 	.short	0x0018
        /*0044*/ 	.byte	0x00, 0xf5, 0x21, 0x00


	//----- nvinfo : EIATTR_KPARAM_INFO
	.align		4
.L_50:
        /*0048*/ 	.byte	0x04, 0x17
        /*004a*/ 	.short	(.L_52 - .L_51)
.L_51:
        /*004c*/ 	.word	0x00000000
        /*0050*/ 	.short	0x0002
        /*0052*/ 	.short	0x0010
        /*0054*/ 	.byte	0x00, 0xf5, 0x21, 0x00


	//----- nvinfo : EIATTR_KPARAM_INFO
	.align		4
.L_52:
        /*0058*/ 	.byte	0x04, 0x17
        /*005a*/ 	.short	(.L_54 - .L_53)
.L_53:
        /*005c*/ 	.word	0x00000000
        /*0060*/ 	.short	0x0001
        /*0062*/ 	.short	0x0008
        /*0064*/ 	.byte	0x00, 0xf5, 0x21, 0x00


	//----- nvinfo : EIATTR_KPARAM_INFO
	.align		4
.L_54:
        /*0068*/ 	.byte	0x04, 0x17
        /*006a*/ 	.short	(.L_56 - .L_55)
.L_55:
        /*006c*/ 	.word	0x00000000
        /*0070*/ 	.short	0x0000
        /*0072*/ 	.short	0x0000
        /*0074*/ 	.byte	0x00, 0xf5, 0x21, 0x00


	//----- nvinfo : EIATTR_SPARSE_MMA_MASK
	.align		4
.L_56:
        /*0078*/ 	.byte	0x03, 0x50
        /*007a*/ 	.short	0x0000


	//----- nvinfo : EIATTR_MAXREG_COUNT
	.align		4
        /*007c*/ 	.byte	0x03, 0x1b
        /*007e*/ 	.short	0x00ff


	//----- nvinfo : EIATTR_MERCURY_ISA_VERSION
	.align		4
        /*0080*/ 	.byte	0x03, 0x5f
        /*0082*/ 	.short	0x0101


	//----- nvinfo : EIATTR_VRC_CTA_INIT_COUNT
	.align		4
        /*0084*/ 	.byte	0x02, 0x4a
	.zero		1
	.zero		1


	//----- nvinfo : EIATTR_EXIT_INSTR_OFFSETS
	.align		4
        /*0088*/ 	.byte	0x04, 0x1c
        /*008a*/ 	.short	(.L_58 - .L_57)


	//   ....[0]....
.L_57:
        /*008c*/ 	.word	0x00000070


	//   ....[1]....
        /*0090*/ 	.word	0x00001d00


	//----- nvinfo : EIATTR_CRS_STACK_SIZE
	.align		4
.L_58:
        /*0094*/ 	.byte	0x04, 0x1e
        /*0096*/ 	.short	(.L_60 - .L_59)
.L_59:
        /*0098*/ 	.word	0x00000000


	//----- nvinfo : EIATTR_CBANK_PARAM_SIZE
	.align		4
.L_60:
        /*009c*/ 	.byte	0x03, 0x19
        /*009e*/ 	.short	0x0034


	//----- nvinfo : EIATTR_PARAM_CBANK
	.align		4
        /*00a0*/ 	.byte	0x04, 0x0a
        /*00a2*/ 	.short	(.L_62 - .L_61)
	.align		4
.L_61:
        /*00a4*/ 	.word	index@(.nv.constant0._Z9egmKernelPfPdPKiS2_S2_S2_i)
        /*00a8*/ 	.short	0x0380
        /*00aa*/ 	.short	0x0034


	//----- nvinfo : EIATTR_SW_WAR
	.align		4
.L_62:
        /*00ac*/ 	.byte	0x04, 0x36
        /*00ae*/ 	.short	(.L_64 - .L_63)
.L_63:
        /*00b0*/ 	.word	0x00000008
.L_64:


//--------------------- .nv.info._Z15noiseNodeKernelPbPKbPKiS3_S3_S3_i --------------------------
	.section	.nv.info._Z15noiseNodeKernelPbPKbPKiS3_S3_S3_i,"",@"SHT_CUDA_INFO"
	.sectionflags	@""
	.align	4


	//----- nvinfo : EIATTR_CUDA_API_VERSION
	.align		4
        /*0000*/ 	.byte	0x04, 0x37
        /*0002*/ 	.short	(.L_66 - .L_65)
.L_65:
        /*0004*/ 	.word	0x00000082


	//----- nvinfo : EIATTR_KPARAM_INFO
	.align		4
.L_66:
        /*0008*/ 	.byte	0x04, 0x17
        /*000a*/ 	.short	(.L_68 - .L_67)
.L_67:
        /*000c*/ 	.word	0x00000000
        /*0010*/ 	.short	0x0006
        /*0012*/ 	.short	0x0030
        /*0014*/ 	.byte	0x00, 0xf0, 0x11, 0x00


	//----- nvinfo : EIATTR_KPARAM_INFO
	.align		4
.L_68:
        /*0018*/ 	.byte	0x04, 0x17
        /*001a*/ 	.short	(.L_70 - .L_69)
.L_69:
        /*001c*/ 	.word	0x00000000
        /*0020*/ 	.short	0x0005
        /*0022*/ 	.short	0x0028
        /*0024*/ 	.byte	0x00, 0xf5, 0x21, 0x00


	//----- nvinfo : EIATTR_KPARAM_INFO
	.align		4
.L_70:
        /*0028*/ 	.byte	0x04, 0x17
        /*002a*/ 	.short	(.L_72 - .L_71)
.L_71:
        /*002c*/ 	.word	0x00000000
        /*0030*/ 	.short	0x0004
        /*0032*/ 	.short	0x0020
        /*0034*/ 	.byte	0x00, 0xf5, 0x21, 0x00


	//----- nvinfo : EIATTR_KPARAM_INFO
	.align		4
.L_72:
        /*0038*/ 	.byte	0x04, 0x17
        /*003a*/ 	.short	(.L_74 - .L_73)
.L_73:
        /*003c*/ 	.word	0x00000000
        /*0040*/ 	.short	0x0003
        /*0042*/ 	.short	0x0018
        /*0044*/ 	.byte	0x00, 0xf5, 0x21, 0x00


	//----- nvinfo : EIATTR_KPARAM_INFO
	.align		4
.L_74:
        /*0048*/ 	.byte	0x04, 0x17
        /*004a*/ 	.short	(.L_76 - .L_75)
.L_75:
        /*004c*/ 	.word	0x00000000
        /*0050*/ 	.short	0x0002
        /*0052*/ 	.short	0x0010
        /*0054*/ 	.byte	0x00, 0xf5, 0x21, 0x00


	//----- nvinfo : EIATTR_KPARAM_INFO
	.align		4
.L_76:
        /*0058*/ 	.byte	0x04, 0x17
        /*005a*/ 	.short	(.L_78 - .L_77)
.L_77:
        /*005c*/ 	.word	0x00000000
        /*0060*/ 	.short	0x0001
        /*0062*/ 	.short	0x0008
        /*0064*/ 	.byte	0x00, 0xf5, 0x21, 0x00


	//----- nvinfo : EIATTR_KPARAM_INFO
	.align		4
.L_78:
        /*0068*/ 	.byte	0x04, 0x17
        /*006a*/ 	.short	(.L_80 - .L_79)
.L_79:
        /*006c*/ 	.word	0x00000000
        /*0070*/ 	.short	0x0000
        /*0072*/ 	.short	0x0000
        /*0074*/ 	.byte	0x00, 0xf5, 0x21, 0x00


	//----- nvinfo : EIATTR_SPARSE_MMA_MASK
	.align		4
.L_80:
        /*0078*/ 	.byte	0x03, 0x50
        /*007a*/ 	.short	0x0000


	//----- nvinfo : EIATTR_MAXREG_COUNT
	.align		4
        /*007c*/ 	.byte	0x03, 0x1b
        /*007e*/ 	.short	0x00ff


	//----- nvinfo : EIATTR_MERCURY_ISA_VERSION
	.align		4
        /*0080*/ 	.byte	0x03, 0x5f
        /*0082*/ 	.short	0x0101


	//----- nvinfo : EIATTR_VRC_CTA_INIT_COUNT
	.align		4
        /*0084*/ 	.byte	0x02, 0x4a
	.zero		1
	.zero		1


	//----- nvinfo : EIATTR_EXIT_INSTR_OFFSETS
	.align		4
        /*0088*/ 	.byte	0x04, 0x1c
        /*008a*/ 	.short	(.L_82 - .L_81)


	//   ....[0]....
.L_81:
        /*008c*/ 	.word	0x00000070


	//   ....[1]....
        /*0090*/ 	.word	0x00000c90


	//----- nvinfo : EIATTR_CRS_STACK_SIZE
	.align		4
.L_82:
        /*0094*/ 	.byte	0x04, 0x1e
        /*0096*/ 	.short	(.L_84 - .L_83)
.L_83:
        /*0098*/ 	.word	0x00000000


	//----- nvinfo : EIATTR_CBANK_PARAM_SIZE
	.align		4
.L_84:
        /*009c*/ 	.byte	0x03, 0x19
        /*009e*/ 	.short	0x0034


	//----- nvinfo : EIATTR_PARAM_CBANK
	.align		4
        /*00a0*/ 	.byte	0x04, 0x0a
        /*00a2*/ 	.short	(.L_86 - .L_85)
	.align		4
.L_85:
        /*00a4*/ 	.word	index@(.nv.constant0._Z15noiseNodeKernelPbPKbPKiS3_S3_S3_i)
        /*00a8*/ 	.short	0x0380
        /*00aa*/ 	.short	0x0034


	//----- nvinfo : EIATTR_SW_WAR
	.align		4
.L_86:
        /*00ac*/ 	.byte	0x04, 0x36
        /*00ae*/ 	.short	(.L_88 - .L_87)
.L_87:
        /*00b0*/ 	.word	0x00000008
.L_88:


//--------------------- .nv.callgraph             --------------------------
	.section	.nv.callgraph,"",@"SHT_CUDA_CALLGRAPH"
	.align	4
	.sectionentsize	8
	.align		4
        /*0000*/ 	.word	0x00000000
	.align		4
        /*0004*/ 	.word	0xffffffff
	.align		4
        /*0008*/ 	.word	0x00000000
	.align		4
        /*000c*/ 	.word	0xfffffffe
	.align		4
        /*0010*/ 	.word	0x00000000
	.align		4
        /*0014*/ 	.word	0xfffffffd
	.align		4
        /*0018*/ 	.word	0x00000000
	.align		4
        /*001c*/ 	.word	0xfffffffc


//--------------------- .nv.constant3             --------------------------
	.section	.nv.constant3,"a",@progbits
	.align	8
.nv.constant3:
	.type		filter_b_,@object
	.size		filter_b_,(.L_0 - filter_b_)
filter_b_:
	.zero		408
.L_0:


//--------------------- .text._Z12filterKernelPfS_i --------------------------
	.section	.text._Z12filterKernelPfS_i,"ax",@progbits
	.align	128
        .global         _Z12filterKernelPfS_i
        .type           _Z12filterKernelPfS_i,@function
        .size           _Z12filterKernelPfS_i,(.L_x_85 - _Z12filterKernelPfS_i)
        .other          _Z12filterKernelPfS_i,@"STO_CUDA_ENTRY STV_DEFAULT"
_Z12filterKernelPfS_i:
.text._Z12filterKernelPfS_i:
[----:B------:R-:W-:Y:S01]  /*0000*/  LDC R1, c[0x0][0x37c] ;  /* 0x0000df00ff017b82 */ /* 0x000fe20000000800 */
[----:B------:R-:W0:Y:S07]  /*0010*/  S2R R3, SR_TID.X ;  /* 0x0000000000037919 */ /* 0x000e2e0000002100 */
[----:B------:R-:W0:Y:S01]  /*0020*/  S2UR UR4, SR_CTAID.X ;  /* 0x00000000000479c3 */ /* 0x000e220000002500 */
[----:B------:R-:W1:Y:S07]  /*0030*/  LDCU UR5, c[0x0][0x390] ;  /* 0x00007200ff0577ac */ /* 0x000e6e0008000800 */
[----:B------:R-:W0:Y:S02]  /*0040*/  LDC R0, c[0x0][0x360] ;  /* 0x0000d800ff007b82 */ /* 0x000e240000000800 */
[----:B0-----:R-:W-:-:S05]  /*0050*/  IMAD R0, R0, UR4, R3 ;  /* 0x0000000400007c24 */ /* 0x001fca000f8e0203 */
[----:B-1----:R-:W-:-:S13]  /*0060*/  ISETP.GE.AND P0, PT, R0, UR5, PT ;  /* 0x0000000500007c0c */ /* 0x002fda000bf06270 */
[----:B------:R-:W-:Y:S05]  /*0070*/  @P0 EXIT ;  /* 0x000000000000094d */ /* 0x000fea0003800000 */
[----:B------:R-:W-:Y:S01]  /*0080*/  ISETP.GE.AND P0, PT, R0, RZ, PT ;  /* 0x000000ff0000720c */ /* 0x000fe20003f06270 */
[----:B------:R-:W0:Y:S01]  /*0090*/  LDCU.64 UR6, c[0x0][0x358] ;  /* 0x00006b00ff0677ac */ /* 0x000e220008000a00 */
[----:B------:R-:W-:Y:S01]  /*00a0*/  BSSY.RECONVERGENT B0, `(.L_x_0) ;  /* 0x00000bb000007945 */ /* 0x000fe20003800200 */
[----:B------:R-:W-:Y:S02]  /*00b0*/  IMAD.MOV.U32 R16, RZ, RZ, 0x0 ;  /* 0x00000000ff107424 */ /* 0x000fe400078e00ff */
[----:B------:R-:W-:-:S08]  /*00c0*/  IMAD.MOV.U32 R17, RZ, RZ, 0x3fe00000 ;  /* 0x3fe00000ff117424 */ /* 0x000fd000078e00ff */
[----:B------:R-:W-:Y:S05]  /*00d0*/  @!P0 BRA `(.L_x_1) ;  /* 0x0000000800dc8947 */ /* 0x000fea0003800000 */
[C---:B------:R-:W-:Y:S01]  /*00e0*/  ISETP.GE.U32.AND P1, PT, R0.reuse, 0xf, PT ;  /* 0x0000000f0000780c */ /* 0x040fe20003f26070 */
[----:B------:R-:W-:Y:S01]  /*00f0*/  BSSY.RECONVERGENT B1, `(.L_x_2) ;  /* 0x0000056000017945 */ /* 0x000fe20003800200 */
[----:B------:R-:W-:Y:S01]  /*0100*/  VIMNMX.U32 R2, PT, PT, R0, 0x32, PT ;  /* 0x0000003200027848 */ /* 0x000fe20003fe0000 */
[----:B------:R-:W-:Y:S01]  /*0110*/  IMAD.MOV.U32 R5, RZ, RZ, RZ ;  /* 0x000000ffff057224 */ /* 0x000fe200078e00ff */
[----:B------:R-:W-:-:S03]  /*0120*/  CS2R R16, SRZ ;  /* 0x0000000000107805 */ /* 0x000fc6000001ff00 */
[----:B------:R-:W-:-:S05]  /*0130*/  VIADD R2, R2, 0x1 ;  /* 0x0000000102027836 */ /* 0x000fca0000000000 */
[----:B------:R-:W-:-:S04]  /*0140*/  LOP3.LUT R3, R2, 0xf, RZ, 0xc0, !PT ;  /* 0x0000000f02037812 */ /* 0x000fc800078ec0ff */
[----:B------:R-:W-:Y:S01]  /*0150*/  ISETP.NE.AND P0, PT, R3, RZ, PT ;  /* 0x000000ff0300720c */ /* 0x000fe20003f05270 */
[----:B------:R-:W-:-:S12]  /*0160*/  @!P1 BRA `(.L_x_3) ;  /* 0x0000000400389947 */ /* 0x000fd80003800000 */
[----:B------:R-:W1:Y:S01]  /*0170*/  LDC.64 R6, c[0x0][0x380] ;  /* 0x0000e000ff067b82 */ /* 0x000e620000000a00 */
[----:B------:R-:W-:Y:S02]  /*0180*/  LOP3.LUT R5, R2, 0x70, RZ, 0xc0, !PT ;  /* 0x0000007002057812 */ /* 0x000fe400078ec0ff */
[----:B------:R-:W-:-:S03]  /*0190*/  CS2R R16, SRZ ;  /* 0x0000000000107805 */ /* 0x000fc6000001ff00 */
[----:B------:R-:W-:Y:S02]  /*01a0*/  IMAD.MOV R4, RZ, RZ, -R5 ;  /* 0x000000ffff047224 */ /* 0x000fe400078e0a05 */
[----:B-1----:R-:W-:-:S03]  /*01b0*/  IMAD.WIDE R6, R0, 0x4, R6 ;  /* 0x0000000400067825 */ /* 0x002fc600078e0206 */
[----:B------:R-:W-:Y:S01]  /*01c0*/  IADD3 R12, P1, PT, R6, -0x1c, RZ ;  /* 0xffffffe4060c7810 */ /* 0x000fe20007f3e0ff */
[----:B------:R-:W-:-:S03]  /*01d0*/  IMAD.MOV.U32 R6, RZ, RZ, 0x40 ;  /* 0x00000040ff067424 */ /* 0x000fc600078e00ff */
[----:B------:R-:W-:-:S09]  /*01e0*/  IADD3.X R13, PT, PT, R7, -0x1, RZ, P1, !PT ;  /* 0xffffffff070d7810 */ /* 0x000fd20000ffe4ff */
.L_x_4:
[----:B0-----:R-:W2:Y:S04]  /*01f0*/  LDG.E R27, desc[UR6][R12.64+0x1c] ;  /* 0x00001c060c1b7981 */ /* 0x001ea8000c1e1900 */
[----:B------:R-:W3:Y:S04]  /*0200*/  LDG.E R11, desc[UR6][R12.64+0x18] ;  /* 0x000018060c0b7981 */ /* 0x000ee8000c1e1900 */
[----:B------:R-:W4:Y:S04]  /*0210*/  LDG.E R9, desc[UR6][R12.64+0x14] ;  /* 0x000014060c097981 */ /* 0x000f28000c1e1900 */
[----:B------:R-:W5:Y:S04]  /*0220*/  LDG.E R26, desc[UR6][R12.64+0x10] ;  /* 0x000010060c1a7981 */ /* 0x000f68000c1e1900 */
[----:B------:R-:W5:Y:S04]  /*0230*/  LDG.E R25, desc[UR6][R12.64+0xc] ;  /* 0x00000c060c197981 */ /* 0x000f68000c1e1900 */
[----:B------:R-:W5:Y:S04]  /*0240*/  LDG.E R24, desc[UR6][R12.64+0x8] ;  /* 0x000008060c187981 */ /* 0x000f68000c1e1900 */
[----:B------:R-:W5:Y:S04]  /*0250*/  LDG.E R22, desc[UR6][R12.64+0x4] ;  /* 0x000004060c167981 */ /* 0x000f68000c1e1900 */
[----:B------:R-:W5:Y:S01]  /*0260*/  LDG.E R23, desc[UR6][R12.64] ;  /* 0x000000060c177981 */ /* 0x000f62000c1e1900 */
[----:B------:R-:W0:Y:S03]  /*0270*/  LDC.64 R14, c[0x3][R6+-0x40] ;  /* 0x00fff000060e7b82 */ /* 0x000e260000000a00 */
[----:B------:R-:W5:Y:S04]  /*0280*/  LDG.E R10, desc[UR6][R12.64+-0x4] ;  /* 0xfffffc060c0a7981 */ /* 0x000f68000c1e1900 */
[----:B------:R-:W5:Y:S01]  /*0290*/  LDG.E R7, desc[UR6][R12.64+-0x8] ;  /* 0xfffff8060c077981 */ /* 0x000f62000c1e1900 */
[----:B------:R-:W1:Y:S03]  /*02a0*/  LDC.64 R18, c[0x3][R6+-0x38] ;  /* 0x00fff20006127b82 */ /* 0x000e660000000a00 */
[----:B------:R-:W5:Y:S04]  /*02b0*/  LDG.E R20, desc[UR6][R12.64+-0xc] ;  /* 0xfffff4060c147981 */ /* 0x000f68000c1e1900 */
[----:B------:R-:W5:Y:S04]  /*02c0*/  LDG.E R8, desc[UR6][R12.64+-0x10] ;  /* 0xfffff0060c087981 */ /* 0x000f68000c1e1900 */
[----:B------:R-:W5:Y:S01]  /*02d0*/  LDG.E R21, desc[UR6][R12.64+-0x18] ;  /* 0xffffe8060c157981 */ /* 0x000f62000c1e1900 */
[----:B--2---:R-:W0:Y:S02]  /*02e0*/  F2F.F64.F32 R28, R27 ;  /* 0x0000001b001c7310 */ /* 0x004e240000201800 */
[----:B0-----:R-:W-:Y:S01]  /*02f0*/  DFMA R28, R14, R28, R16 ;  /* 0x0000001c0e1c722b */ /* 0x001fe20000000010 */
[----:B------:R-:W0:Y:S05]  /*0300*/  LDC.64 R16, c[0x3][R6+-0x30] ;  /* 0x00fff40006107b82 */ /* 0x000e2a0000000a00 */
[----:B---3--:R2:W1:Y:S02]  /*0310*/  F2F.F64.F32 R14, R11 ;  /* 0x0000000b000e7310 */ /* 0x0084640000201800 */
[----:B--2---:R-:W2:Y:S01]  /*0320*/  LDG.E R11, desc[UR6][R12.64+-0x14] ;  /* 0xffffec060c0b7981 */ /* 0x004ea2000c1e1900 */
[----:B-1----:R-:W-:-:S05]  /*0330*/  DFMA R14, R18, R14, R28 ;  /* 0x0000000e120e722b */ /* 0x002fca000000001c */
[----:B----4-:R1:W0:Y:S02]  /*0340*/  F2F.F64.F32 R18, R9 ;  /* 0x0000000900127310 */ /* 0x0102240000201800 */
[----:B-1----:R-:W3:Y:S01]  /*0350*/  LDG.E R9, desc[UR6][R12.64+-0x1c] ;  /* 0xffffe4060c097981 */ /* 0x002ee2000c1e1900 */
[----:B0-----:R-:W-:-:S03]  /*0360*/  DFMA R16, R16, R18, R14 ;  /* 0x000000121010722b */ /* 0x001fc6000000000e */
[----:B------:R0:W4:Y:S01]  /*0370*/  LDG.E R18, desc[UR6][R12.64+-0x20] ;  /* 0xffffe0060c127981 */ /* 0x000122000c1e1900 */
[----:B------:R-:W1:Y:S08]  /*0380*/  LDC.64 R14, c[0x3][R6+-0x28] ;  /* 0x00fff600060e7b82 */ /* 0x000e700000000a00 */
[----:B------:R-:W0:Y:S01]  /*0390*/  LDC.64 R28, c[0x3][R6+-0x20] ;  /* 0x00fff800061c7b82 */ /* 0x000e220000000a00 */
[----:B-----5:R-:W1:Y:S02]  /*03a0*/  F2F.F64.F32 R26, R26 ;  /* 0x0000001a001a7310 */ /* 0x020e640000201800 */
[----:B-1----:R-:W-:-:S06]  /*03b0*/  DFMA R14, R14, R26, R16 ;  /* 0x0000001a0e0e722b */ /* 0x002fcc0000000010 */
[----:B------:R-:W0:Y:S02]  /*03c0*/  F2F.F64.F32 R16, R25 ;  /* 0x0000001900107310 */ /* 0x000e240000201800 */
[----:B0-----:R-:W-:Y:S01]  /*03d0*/  DFMA R28, R28, R16, R14 ;  /* 0x000000101c1c722b */ /* 0x001fe2000000000e */
[----:B------:R-:W0:Y:S08]  /*03e0*/  LDC.64 R16, c[0x3][R6+-0x18] ;  /* 0x00fffa0006107b82 */ /* 0x000e300000000a00 */
[----:B------:R-:W1:Y:S01]  /*03f0*/  LDC.64 R14, c[0x3][R6+-0x10] ;  /* 0x00fffc00060e7b82 */ /* 0x000e620000000a00 */
[----:B------:R-:W0:Y:S08]  /*0400*/  F2F.F64.F32 R24, R24 ;  /* 0x0000001800187310 */ /* 0x000e300000201800 */
[----:B------:R-:W1:Y:S01]  /*0410*/  F2F.F64.F32 R26, R22 ;  /* 0x00000016001a7310 */ /* 0x000e620000201800 */
[----:B0-----:R-:W-:Y:S01]  /*0420*/  DFMA R28, R16, R24, R28 ;  /* 0x00000018101c722b */ /* 0x001fe2000000001c */
[----:B------:R-:W0:Y:S07]  /*0430*/  LDC.64 R16, c[0x3][R6+-0x8] ;  /* 0x00fffe0006107b82 */ /* 0x000e2e0000000a00 */
[----:B-1----:R-:W-:Y:S01]  /*0440*/  DFMA R26, R14, R26, R28 ;  /* 0x0000001a0e1a722b */ /* 0x002fe2000000001c */
[----:B------:R-:W1:Y:S01]  /*0450*/  LDC.64 R14, c[0x3][R6] ;  /* 0x00c00000060e7b82 */ /* 0x000e620000000a00 */
[----:B------:R-:W0:Y:S07]  /*0460*/  F2F.F64.F32 R22, R23 ;  /* 0x0000001700167310 */ /* 0x000e2e0000201800 */
[----:B------:R-:W5:Y:S01]  /*0470*/  LDC.64 R28, c[0x3][R6+0x8] ;  /* 0x00c00200061c7b82 */ /* 0x000f620000000a00 */
[----:B------:R-:W1:Y:S01]  /*0480*/  F2F.F64.F32 R24, R10 ;  /* 0x0000000a00187310 */ /* 0x000e620000201800 */
[----:B0-----:R-:W-:-:S06]  /*0490*/  DFMA R26, R16, R22, R26 ;  /* 0x00000016101a722b */ /* 0x001fcc000000001a */
[----:B------:R-:W0:Y:S02]  /*04a0*/  LDC.64 R16, c[0x3][R6+0x10] ;  /* 0x00c0040006107b82 */ /* 0x000e240000000a00 */
[----:B-1----:R-:W-:Y:S01]  /*04b0*/  DFMA R26, R14, R24, R26 ;  /* 0x000000180e1a722b */ /* 0x002fe2000000001a */
[----:B------:R-:W5:Y:S05]  /*04c0*/  F2F.F64.F32 R24, R7 ;  /* 0x0000000700187310 */ /* 0x000f6a0000201800 */
[----:B------:R-:W1:Y:S02]  /*04d0*/  LDC.64 R14, c[0x3][R6+0x18] ;  /* 0x00c00600060e7b82 */ /* 0x000e640000000a00 */
[----:B-----5:R-:W-:-:S06]  /*04e0*/  DFMA R26, R28, R24, R26 ;  /* 0x000000181c1a722b */ /* 0x020fcc000000001a */
[----:B------:R-:W5:Y:S01]  /*04f0*/  LDC.64 R24, c[0x3][R6+0x20] ;  /* 0x00c0080006187b82 */ /* 0x000f620000000a00 */
[----:B------:R-:W0:Y:S07]  /*0500*/  F2F.F64.F32 R28, R20 ;  /* 0x00000014001c7310 */ /* 0x000e2e0000201800 */
[----:B------:R-:W3:Y:S01]  /*0510*/  LDC.64 R22, c[0x3][R6+0x28] ;  /* 0x00c00a0006167b82 */ /* 0x000ee20000000a00 */
[----:B------:R-:W1:Y:S01]  /*0520*/  F2F.F64.F32 R30, R8 ;  /* 0x00000008001e7310 */ /* 0x000e620000201800 */
[----:B0-----:R-:W-:-:S06]  /*0530*/  DFMA R26, R16, R28, R26 ;  /* 0x0000001c101a722b */ /* 0x001fcc000000001a */
[----:B------:R-:W0:Y:S08]  /*0540*/  LDC.64 R16, c[0x3][R6+0x30] ;  /* 0x00c00c0006107b82 */ /* 0x000e300000000a00 */
[----:B------:R4:W4:Y:S01]  /*0550*/  LDC.64 R28, c[0x3][R6+0x38] ;  /* 0x00c00e00061c7b82 */ /* 0x0009220000000a00 */
[----:B-1----:R-:W-:Y:S01]  /*0560*/  DFMA R14, R14, R30, R26 ;  /* 0x0000001e0e0e722b */ /* 0x002fe2000000001a */
[----:B------:R-:W-:Y:S01]  /*0570*/  F2F.F64.F32 R26, R21 ;  /* 0x00000015001a7310 */ /* 0x000fe20000201800 */
[----:B------:R-:W-:-:S07]  /*0580*/  VIADD R4, R4, 0x10 ;  /* 0x0000001004047836 */ /* 0x000fce0000000000 */
[----:B--2---:R-:W5:Y:S01]  /*0590*/  F2F.F64.F32 R10, R11 ;  /* 0x0000000b000a7310 */ /* 0x004f620000201800 */
[----:B------:R-:W-:Y:S01]  /*05a0*/  ISETP.NE.AND P1, PT, R4, RZ, PT ;  /* 0x000000ff0400720c */ /* 0x000fe20003f25270 */
[----:B-----5:R-:W-:-:S06]  /*05b0*/  DFMA R14, R24, R10, R14 ;  /* 0x0000000a180e722b */ /* 0x020fcc000000000e */
[----:B---3--:R-:W0:Y:S02]  /*05c0*/  F2F.F64.F32 R24, R9 ;  /* 0x0000000900187310 */ /* 0x008e240000201800 */
[----:B------:R-:W-:Y:S01]  /*05d0*/  DFMA R14, R22, R26, R14 ;  /* 0x0000001a160e722b */ /* 0x000fe2000000000e */
[----:B------:R-:W-:-:S07]  /*05e0*/  IADD3 R12, P2, PT, R12, -0x40, RZ ;  /* 0xffffffc00c0c7810 */ /* 0x000fce0007f5e0ff */
[----:B0-----:R-:W-:Y:S01]  /*05f0*/  DFMA R16, R16, R24, R14 ;  /* 0x000000181010722b */ /* 0x001fe2000000000e */
[----:B----4-:R-:W0:Y:S01]  /*0600*/  F2F.F64.F32 R18, R18 ;  /* 0x0000001200127310 */ /* 0x010e220000201800 */
[----:B------:R-:W-:Y:S01]  /*0610*/  IADD3.X R13, PT, PT, R13, -0x1, RZ, P2, !PT ;  /* 0xffffffff0d0d7810 */ /* 0x000fe200017fe4ff */
[----:B------:R-:W-:-:S05]  /*0620*/  VIADD R6, R6, 0x80 ;  /* 0x0000008006067836 */ /* 0x000fca0000000000 */
[----:B0-----:R-:W-:Y:S01]  /*0630*/  DFMA R16, R28, R18, R16 ;  /* 0x000000121c10722b */ /* 0x001fe20000000010 */
[----:B------:R-:W-:Y:S10]  /*0640*/  @P1 BRA `(.L_x_4) ;  /* 0xfffffff800e81947 */ /* 0x000ff4000383ffff */
.L_x_3:
[----:B0-----:R-:W-:Y:S05]  /*0650*/  BSYNC.RECONVERGENT B1 ;  /* 0x0000000000017941 */ /* 0x001fea0003800200 */
.L_x_2:
[----:B------:R-:W-:Y:S04]  /*0660*/  BSSY.RECONVERGENT B1, `(.L_x_5) ;  /* 0x000005b000017945 */ /* 0x000fe80003800200 */
[----:B------:R-:W-:Y:S05]  /*0670*/  @!P0 BRA `(.L_x_6) ;  /* 0x0000000400648947 */ /* 0x000fea0003800000 */
[----:B------:R-:W-:Y:S01]  /*0680*/  ISETP.GE.U32.AND P0, PT, R3, 0x8, PT ;  /* 0x000000080300780c */ /* 0x000fe20003f06070 */
[----:B------:R-:W-:Y:S01]  /*0690*/  BSSY.RECONVERGENT B2, `(.L_x_7) ;  /* 0x0000029000027945 */ /* 0x000fe20003800200 */
[----:B------:R-:W-:-:S04]  /*06a0*/  LOP3.LUT R4, R2, 0x7, RZ, 0xc0, !PT ;  /* 0x0000000702047812 */ /* 0x000fc800078ec0ff */
[----:B------:R-:W-:-:S07]  /*06b0*/  ISETP.NE.AND P1, PT, R4, RZ, PT ;  /* 0x000000ff0400720c */ /* 0x000fce0003f25270 */
[----:B------:R-:W-:Y:S06]  /*06c0*/  @!P0 BRA `(.L_x_8) ;  /* 0x0000000000948947 */ /* 0x000fec0003800000 */
[----:B------:R-:W0:Y:S01]  /*06d0*/  LDC.64 R26, c[0x0][0x380] ;  /* 0x0000e000ff1a7b82 */ /* 0x000e220000000a00 */
[----:B------:R-:W-:-:S04]  /*06e0*/  IMAD.IADD R3, R0, 0x1, -R5 ;  /* 0x0000000100037824 */ /* 0x000fc800078e0a05 */
[----:B0-----:R-:W-:-:S05]  /*06f0*/  IMAD.WIDE R26, R3, 0x4, R26 ;  /* 0x00000004031a7825 */ /* 0x001fca00078e021a */
[----:B------:R-:W2:Y:S04]  /*0700*/  LDG.E R28, desc[UR6][R26.64] ;  /* 0x000000061a1c7981 */ /* 0x000ea8000c1e1900 */
[----:B------:R-:W3:Y:S04]  /*0710*/  LDG.E R30, desc[UR6][R26.64+-0x4] ;  /* 0xfffffc061a1e7981 */ /* 0x000ee8000c1e1900 */
[----:B------:R-:W4:Y:S04]  /*0720*/  LDG.E R7, desc[UR6][R26.64+-0x8] ;  /* 0xfffff8061a077981 */ /* 0x000f28000c1e1900 */
[----:B------:R-:W5:Y:S04]  /*0730*/  LDG.E R3, desc[UR6][R26.64+-0xc] ;  /* 0xfffff4061a037981 */ /* 0x000f68000c1e1900 */
[----:B------:R-:W4:Y:S04]  /*0740*/  LDG.E R24, desc[UR6][R26.64+-0x10] ;  /* 0xfffff0061a187981 */ /* 0x000f28000c1e1900 */
[----:B------:R-:W4:Y:S04]  /*0750*/  LDG.E R23, desc[UR6][R26.64+-0x14] ;  /* 0xffffec061a177981 */ /* 0x000f28000c1e1900 */
[----:B------:R-:W4:Y:S04]  /*0760*/  LDG.E R22, desc[UR6][R26.64+-0x18] ;  /* 0xffffe8061a167981 */ /* 0x000f28000c1e1900 */
[----:B------:R0:W4:Y:S01]  /*0770*/  LDG.E R6, desc[UR6][R26.64+-0x1c] ;  /* 0xffffe4061a067981 */ /* 0x000122000c1e1900 */
[----:B------:R-:W-:-:S02]  /*0780*/  IMAD.SHL.U32 R25, R5, 0x8, RZ ;  /* 0x0000000805197824 */ /* 0x000fc400078e00ff */
[----:B------:R-:W-:Y:S02]  /*0790*/  VIADD R5, R5, 0x8 ;  /* 0x0000000805057836 */ /* 0x000fe40000000000 */
[----:B------:R-:W1:Y:S08]  /*07a0*/  LDC.64 R18, c[0x3][R25] ;  /* 0x00c0000019127b82 */ /* 0x000e700000000a00 */
[----:B------:R-:W3:Y:S08]  /*07b0*/  LDC.64 R12, c[0x3][R25+0x8] ;  /* 0x00c00200190c7b82 */ /* 0x000ef00000000a00 */
[----:B------:R-:W4:Y:S08]  /*07c0*/  LDC.64 R10, c[0x3][R25+0x10] ;  /* 0x00c00400190a7b82 */ /* 0x000f300000000a00 */
[----:B------:R-:W4:Y:S08]  /*07d0*/  LDC.64 R8, c[0x3][R25+0x18] ;  /* 0x00c0060019087b82 */ /* 0x000f300000000a00 */
[----:B------:R-:W4:Y:S08]  /*07e0*/  LDC.64 R20, c[0x3][R25+0x28] ;  /* 0x00c00a0019147b82 */ /* 0x000f300000000a00 */
[----:B0-----:R-:W0:Y:S01]  /*07f0*/  LDC.64 R26, c[0x3][R25+0x38] ;  /* 0x00c00e00191a7b82 */ /* 0x001e220000000a00 */
[----:B--2---:R-:W1:Y:S08]  /*0800*/  F2F.F64.F32 R14, R28 ;  /* 0x0000001c000e7310 */ /* 0x004e700000201800 */
[----:B-----5:R-:W-:Y:S01]  /*0810*/  F2F.F64.F32 R28, R3 ;  /* 0x00000003001c7310 */ /* 0x020fe20000201800 */
[----:B-1----:R-:W-:Y:S01]  /*0820*/  DFMA R16, R18, R14, R16 ;  /* 0x0000000e1210722b */ /* 0x002fe20000000010 */
[----:B------:R-:W1:Y:S06]  /*0830*/  LDC.64 R14, c[0x3][R25+0x20] ;  /* 0x00c00800190e7b82 */ /* 0x000e6c0000000a00 */
[----:B---3--:R-:W2:Y:S02]  /*0840*/  F2F.F64.F32 R18, R30 ;  /* 0x0000001e00127310 */ /* 0x008ea40000201800 */
[----:B--2---:R-:W-:Y:S01]  /*0850*/  DFMA R16, R12, R18, R16 ;  /* 0x000000120c10722b */ /* 0x004fe20000000010 */
[----:B------:R-:W2:Y:S05]  /*0860*/  LDC.64 R12, c[0x3][R25+0x30] ;  /* 0x00c00c00190c7b82 */ /* 0x000eaa0000000a00 */
[----:B----4-:R-:W3:Y:S02]  /*0870*/  F2F.F64.F32 R18, R7 ;  /* 0x0000000700127310 */ /* 0x010ee40000201800 */
[----:B---3--:R-:W-:-:S06]  /*0880*/  DFMA R10, R10, R18, R16 ;  /* 0x000000120a0a722b */ /* 0x008fcc0000000010 */
[----:B------:R-:W1:Y:S02]  /*0890*/  F2F.F64.F32 R16, R24 ;  /* 0x0000001800107310 */ /* 0x000e640000201800 */
[----:B------:R-:W-:-:S06]  /*08a0*/  DFMA R10, R8, R28, R10 ;  /* 0x0000001c080a722b */ /* 0x000fcc000000000a */
[----:B------:R-:W3:Y:S02]  /*08b0*/  F2F.F64.F32 R8, R23 ;  /* 0x0000001700087310 */ /* 0x000ee40000201800 */
[----:B-1----:R-:W-:-:S06]  /*08c0*/  DFMA R10, R14, R16, R10 ;  /* 0x000000100e0a722b */ /* 0x002fcc000000000a */
[----:B------:R-:W2:Y:S02]  /*08d0*/  F2F.F64.F32 R14, R22 ;  /* 0x00000016000e7310 */ /* 0x000ea40000201800 */
[----:B---3--:R-:W-:-:S06]  /*08e0*/  DFMA R8, R20, R8, R10 ;  /* 0x000000081408722b */ /* 0x008fcc000000000a */
[----:B------:R-:W0:Y:S02]  /*08f0*/  F2F.F64.F32 R16, R6 ;  /* 0x0000000600107310 */ /* 0x000e240000201800 */
[----:B--2---:R-:W-:-:S08]  /*0900*/  DFMA R8, R12, R14, R8 ;  /* 0x0000000e0c08722b */ /* 0x004fd00000000008 */
[----:B0-----:R-:W-:-:S11]  /*0910*/  DFMA R16, R26, R16, R8 ;  /* 0x000000101a10722b */ /* 0x001fd60000000008 */
.L_x_8:
[----:B------:R-:W-:Y:S05]  /*0920*/  BSYNC.RECONVERGENT B2 ;  /* 0x0000000000027941 */ /* 0x000fea0003800200 */
.L_x_7:
        /* <DEDUP_REMOVED lines=12> */
[----:B------:R-:W5:Y:S01]  /*09f0*/  LDG.E R22, desc[UR6][R14.64+-0xc] ;  /* 0xfffff4060e167981 */ /* 0x000f62000c1e1900 */
[----:B------:R-:W-:-:S02]  /*0a00*/  IMAD.SHL.U32 R3, R5, 0x8, RZ ;  /* 0x0000000805037824 */ /* 0x000fc400078e00ff */
[----:B------:R-:W-:Y:S02]  /*0a10*/  VIADD R5, R5, 0x4 ;  /* 0x0000000405057836 */ /* 0x000fe40000000000 */
[----:B------:R-:W0:Y:S08]  /*0a20*/  LDC.64 R12, c[0x3][R3] ;  /* 0x00c00000030c7b82 */ /* 0x000e300000000a00 */
[----:B------:R-:W1:Y:S08]  /*0a30*/  LDC.64 R10, c[0x3][R3+0x8] ;  /* 0x00c00200030a7b82 */ /* 0x000e700000000a00 */
[----:B------:R-:W5:Y:S08]  /*0a40*/  LDC.64 R8, c[0x3][R3+0x10] ;  /* 0x00c0040003087b82 */ /* 0x000f700000000a00 */
[----:B------:R-:W5:Y:S01]  /*0a50*/  LDC.64 R6, c[0x3][R3+0x18] ;  /* 0x00c0060003067b82 */ /* 0x000f620000000a00 */
[----:B--2---:R-:W0:Y:S08]  /*0a60*/  F2F.F64.F32 R18, R18 ;  /* 0x0000001200127310 */ /* 0x004e300000201800 */
[----:B---3--:R-:W1:Y:S01]  /*0a70*/  F2F.F64.F32 R20, R20 ;  /* 0x0000001400147310 */ /* 0x008e620000201800 */
[----:B0-----:R-:W-:-:S07]  /*0a80*/  DFMA R12, R12, R18, R16 ;  /* 0x000000120c0c722b */ /* 0x001fce0000000010 */
[----:B----4-:R-:W0:Y:S01]  /*0a90*/  F2F.F64.F32 R16, R4 ;  /* 0x0000000400107310 */ /* 0x010e220000201800 */
[----:B-1----:R-:W-:-:S07]  /*0aa0*/  DFMA R10, R10, R20, R12 ;  /* 0x000000140a0a722b */ /* 0x002fce000000000c */
[----:B-----5:R-:W1:Y:S01]  /*0ab0*/  F2F.F64.F32 R12, R22 ;  /* 0x00000016000c7310 */ /* 0x020e620000201800 */
[----:B0-----:R-:W-:-:S08]  /*0ac0*/  DFMA R16, R8, R16, R10 ;  /* 0x000000100810722b */ /* 0x001fd0000000000a */
[----:B-1----:R-:W-:-:S11]  /*0ad0*/  DFMA R16, R6, R12, R16 ;  /* 0x0000000c0610722b */ /* 0x002fd60000000010 */
.L_x_10:
[----:B------:R-:W-:Y:S05]  /*0ae0*/  BSYNC.RECONVERGENT B2 ;  /* 0x0000000000027941 */ /* 0x000fea0003800200 */
.L_x_9:
[----:B------:R-:W-:Y:S05]  /*0af0*/  @!P1 BRA `(.L_x_6) ;  /* 0x0000000000449947 */ /* 0x000fea0003800000 */
[----:B------:R-:W0:Y:S01]  /*0b00*/  LDCU.64 UR4, c[0x0][0x380] ;  /* 0x00007000ff0477ac */ /* 0x000e220008000a00 */
[----:B------:R-:W-:-:S04]  /*0b10*/  IMAD.WIDE.U32 R6, R5, 0x4, RZ ;  /* 0x0000000405067825 */ /* 0x000fc800078e00ff */
[----:B------:R-:W-:Y:S02]  /*0b20*/  IMAD.MOV R8, RZ, RZ, -R2 ;  /* 0x000000ffff087224 */ /* 0x000fe400078e0a02 */
[----:B------:R-:W-:-:S04]  /*0b30*/  IMAD.WIDE R6, R0, 0x4, -R6 ;  /* 0x0000000400067825 */ /* 0x000fc800078e0a06 */
[----:B------:R-:W-:Y:S01]  /*0b40*/  IMAD.SHL.U32 R9, R5, 0x8, RZ ;  /* 0x0000000805097824 */ /* 0x000fe200078e00ff */
[----:B0-----:R-:W-:-:S04]  /*0b50*/  IADD3 R6, P0, PT, R6, UR4, RZ ;  /* 0x0000000406067c10 */ /* 0x001fc8000ff1e0ff */
[----:B------:R-:W-:-:S09]  /*0b60*/  IADD3.X R7, PT, PT, R7, UR5, RZ, P0, !PT ;  /* 0x0000000507077c10 */ /* 0x000fd200087fe4ff */
.L_x_11:
[----:B------:R0:W2:Y:S01]  /*0b70*/  LDG.E R4, desc[UR6][R6.64] ;  /* 0x0000000606047981 */ /* 0x0000a2000c1e1900 */
[----:B------:R1:W3:Y:S01]  /*0b80*/  LDC.64 R2, c[0x3][R9] ;  /* 0x00c0000009027b82 */ /* 0x0002e20000000a00 */
[----:B------:R-:W-:-:S05]  /*0b90*/  VIADD R8, R8, 0x1 ;  /* 0x0000000108087836 */ /* 0x000fca0000000000 */
[----:B------:R-:W-:Y:S01]  /*0ba0*/  ISETP.NE.AND P0, PT, R8, RZ, PT ;  /* 0x000000ff0800720c */ /* 0x000fe20003f05270 */
[----:B-1----:R-:W-:Y:S01]  /*0bb0*/  VIADD R9, R9, 0x8 ;  /* 0x0000000809097836 */ /* 0x002fe20000000000 */
[----:B0-----:R-:W-:-:S04]  /*0bc0*/  IADD3 R6, P1, PT, R6, -0x4, RZ ;  /* 0xfffffffc06067810 */ /* 0x001fc80007f3e0ff */
[----:B------:R-:W-:Y:S01]  /*0bd0*/  IADD3.X R7, PT, PT, R7, -0x1, RZ, P1, !PT ;  /* 0xffffffff07077810 */ /* 0x000fe20000ffe4ff */
[----:B--2---:R-:W3:Y:S02]  /*0be0*/  F2F.F64.F32 R4, R4 ;  /* 0x0000000400047310 */ /* 0x004ee40000201800 */
[----:B---3--:R-:W-:-:S04]  /*0bf0*/  DFMA R16, R2, R4, R16 ;  /* 0x000000040210722b */ /* 0x008fc80000000010 */
[----:B------:R-:W-:Y:S07]  /*0c00*/  @P0 BRA `(.L_x_11) ;  /* 0xfffffffc00d80947 */ /* 0x000fee000383ffff */
.L_x_6:
[----:B------:R-:W-:Y:S05]  /*0c10*/  BSYNC.RECONVERGENT B1 ;  /* 0x0000000000017941 */ /* 0x000fea0003800200 */
.L_x_5:
[----:B------:R-:W-:Y:S02]  /*0c20*/  IMAD.MOV.U32 R2, RZ, RZ, 0x0 ;  /* 0x00000000ff027424 */ /* 0x000fe400078e00ff */
[----:B------:R-:W-:-:S06]  /*0c30*/  IMAD.MOV.U32 R3, RZ, RZ, 0x408f4000 ;  /* 0x408f4000ff037424 */ /* 0x000fcc00078e00ff */
[----:B------:R-:W-:-:S11]  /*0c40*/  DFMA R16, R16, R2, 0.5 ;  /* 0x3fe000001010742b */ /* 0x000fd60000000002 */
.L_x_1:
[----:B0-----:R-:W-:Y:S05]  /*0c50*/  BSYNC.RECONVERGENT B0 ;  /* 0x0000000000007941 */ /* 0x001fea0003800200 */
.L_x_0:
[----:B------:R-:W0:Y:S01]  /*0c60*/  F2I.F64.TRUNC R2, R16 ;  /* 0x0000001000027311 */ /* 0x000e22000030d100 */
[----:B------:R-:W-:Y:S01]  /*0c70*/  IMAD.MOV.U32 R4, RZ, RZ, 0x3a83126f ;  /* 0x3a83126fff047424 */ /* 0x000fe200078e00ff */
[----:B------:R-:W-:Y:S01]  /*0c80*/  BSSY.RECONVERGENT B1, `(.L_x_12) ;  /* 0x000000d000017945 */ /* 0x000fe20003800200 */
[----:B------:R-:W-:-:S04]  /*0c90*/  IMAD.MOV.U32 R3, RZ, RZ, 0x447a0000 ;  /* 0x447a0000ff037424 */ /* 0x000fc800078e00ff */
[----:B------:R-:W-:-:S04]  /*0ca0*/  FFMA R3, R4, -R3, 1 ;  /* 0x3f80000004037423 */ /* 0x000fc80000000803 */
[----:B------:R-:W-:Y:S01]  /*0cb0*/  FFMA R3, R3, R4, 0.0010000000474974513054 ;  /* 0x3a83126f03037423 */ /* 0x000fe20000000004 */
[----:B0-----:R-:W-:-:S04]  /*0cc0*/  I2FP.F32.S32 R2, R2 ;  /* 0x0000000200027245 */ /* 0x001fc80000201400 */
[----:B------:R-:W0:Y:S01]  /*0cd0*/  FCHK P0, R2, 1000 ;  /* 0x447a000002007902 */ /* 0x000e220000000000 */
[----:B------:R-:W-:-:S04]  /*0ce0*/  FFMA R4, R2, R3, RZ ;  /* 0x0000000302047223 */ /* 0x000fc800000000ff */
[----:B------:R-:W-:-:S04]  /*0cf0*/  FFMA R5, R4, -1000, R2 ;  /* 0xc47a000004057823 */ /* 0x000fc80000000002 */
[----:B------:R-:W-:Y:S01]  /*0d00*/  FFMA R5, R3, R5, R4 ;  /* 0x0000000503057223 */ /* 0x000fe20000000004 */
[----:B0-----:R-:W-:Y:S06]  /*0d10*/  @!P0 BRA `(.L_x_13) ;  /* 0x00000000000c8947 */ /* 0x001fec0003800000 */
[----:B------:R-:W-:-:S07]  /*0d20*/  MOV R4, 0xd40 ;  /* 0x00000d4000047802 */ /* 0x000fce0000000f00 */
[----:B------:R-:W-:Y:S05]  /*0d30*/  CALL.REL.NOINC `($__internal_0_$__cuda_sm3x_div_rn_noftz_f32_slowpath) ;  /* 0x0000000000247944 */ /* 0x000fea0003c00000 */
[----:B------:R-:W-:-:S07]  /*0d40*/  IMAD.MOV.U32 R5, RZ, RZ, R3 ;  /* 0x000000ffff057224 */ /* 0x000fce00078e0003 */
.L_x_13:
[----:B------:R-:W-:Y:S05]  /*0d50*/  BSYNC.RECONVERGENT B1 ;  /* 0x0000000000017941 */ /* 0x000fea0003800200 */
.L_x_12:
[----:B------:R-:W0:Y:S01]  /*0d60*/  LDC.64 R2, c[0x0][0x388] ;  /* 0x0000e200ff027b82 */ /* 0x000e220000000a00 */
[----:B------:R-:W1:Y:S01]  /*0d70*/  LDCU UR4, c[0x0][0x390] ;  /* 0x00007200ff0477ac */ /* 0x000e620008000800 */
[----:B------:R-:W-:-:S05]  /*0d80*/  LOP3.LUT R0, RZ, R0, RZ, 0x33, !PT ;  /* 0x00000000ff007212 */ /* 0x000fca00078e33ff */
[----:B-1----:R-:W-:-:S04]  /*0d90*/  VIADD R7, R0, UR4 ;  /* 0x0000000400077c36 */ /* 0x002fc80008000000 */
[----:B0-----:R-:W-:-:S05]  /*0da0*/  IMAD.WIDE R2, R7, 0x4, R2 ;  /* 0x0000000407027825 */ /* 0x001fca00078e0202 */
[----:B------:R-:W-:Y:S01]  /*0db0*/  STG.E desc[UR6][R2.64], R5 ;  /* 0x0000000502007986 */ /* 0x000fe2000c101906 */
[----:B------:R-:W-:Y:S05]  /*0dc0*/  EXIT ;  /* 0x000000000000794d */ /* 0x000fea0003800000 */
        .weak           $__internal_0_$__cuda_sm3x_div_rn_noftz_f32_slowpath
        .type           $__internal_0_$__cuda_sm3x_div_rn_noftz_f32_slowpath,@function
        .size           $__internal_0_$__cuda_sm3x_div_rn_noftz_f32_slowpath,(.L_x_85 - $__internal_0_$__cuda_sm3x_div_rn_noftz_f32_slowpath)
$__internal_0_$__cuda_sm3x_div_rn_noftz_f32_slowpath:
[--C-:B------:R-:W-:Y:S01]  /*0dd0*/  SHF.R.U32.HI R3, RZ, 0x17, R2.reuse ;  /* 0x00000017ff037819 */ /* 0x100fe20000011602 */
[----:B------:R-:W-:Y:S04]  /*0de0*/  BSSY.RECONVERGENT B0, `(.L_x_14) ;  /* 0x000005c000007945 */ /* 0x000fe80003800200 */
[----:B------:R-:W-:Y:S01]  /*0df0*/  BSSY.RELIABLE B2, `(.L_x_15) ;  /* 0x000001a000027945 */ /* 0x000fe20003800100 */
[----:B------:R-:W-:Y:S01]  /*0e00*/  LOP3.LUT R8, R3, 0xff, RZ, 0xc0, !PT ;  /* 0x000000ff03087812 */ /* 0x000fe200078ec0ff */
[----:B------:R-:W-:-:S04]  /*0e10*/  IMAD.MOV.U32 R3, RZ, RZ, R2 ;  /* 0x000000ffff037224 */ /* 0x000fc800078e0002 */
[----:B------:R-:W-:-:S05]  /*0e20*/  VIADD R7, R8, 0xffffffff ;  /* 0xffffffff08077836 */ /* 0x000fca0000000000 */
[----:B------:R-:W-:-:S13]  /*0e30*/  ISETP.GT.U32.OR P0, PT, R7, 0xfd, !PT ;  /* 0x000000fd0700780c */ /* 0x000fda0007f04470 */
[----:B------:R-:W-:Y:S01]  /*0e40*/  @!P0 IMAD.MOV.U32 R5, RZ, RZ, RZ ;  /* 0x000000ffff058224 */ /* 0x000fe200078e00ff */
[----:B------:R-:W-:Y:S06]  /*0e50*/  @!P0 BRA `(.L_x_16) ;  /* 0x00000000004c8947 */ /* 0x000fec0003800000 */
[----:B------:R-:W-:-:S13]  /*0e60*/  FSETP.GTU.FTZ.AND P0, PT, |R2|, +INF , PT ;  /* 0x7f8000000200780b */ /* 0x000fda0003f1c200 */
[----:B------:R-:W-:Y:S05]  /*0e70*/  @P0 BREAK.RELIABLE B2 ;  /* 0x0000000000020942 */ /* 0x000fea0003800100 */
[----:B------:R-:W-:Y:S05]  /*0e80*/  @P0 BRA `(.L_x_17) ;  /* 0x0000000400400947 */ /* 0x000fea0003800000 */
[----:B------:R-:W-:-:S05]  /*0e90*/  IMAD.MOV.U32 R6, RZ, RZ, 0x447a0000 ;  /* 0x447a0000ff067424 */ /* 0x000fca00078e00ff */
[----:B------:R-:W-:-:S13]  /*0ea0*/  LOP3.LUT P0, RZ, R6, 0x7fffffff, R3, 0xc8, !PT ;  /* 0x7fffffff06ff7812 */ /* 0x000fda000780c803 */
[----:B------:R-:W-:Y:S05]  /*0eb0*/  @!P0 BREAK.RELIABLE B2 ;  /* 0x0000000000028942 */ /* 0x000fea0003800100 */
[----:B------:R-:W-:Y:S05]  /*0ec0*/  @!P0 BRA `(.L_x_18) ;  /* 0x0000000400288947 */ /* 0x000fea0003800000 */
[----:B------:R-:W-:-:S13]  /*0ed0*/  LOP3.LUT P0, RZ, R3, 0x7fffffff, RZ, 0xc0, !PT ;  /* 0x7fffffff03ff7812 */ /* 0x000fda000780c0ff */
[----:B------:R-:W-:Y:S05]  /*0ee0*/  @!P0 BREAK.RELIABLE B2 ;  /* 0x0000000000028942 */ /* 0x000fea0003800100 */
[----:B------:R-:W-:Y:S05]  /*0ef0*/  @!P0 BRA `(.L_x_19) ;  /* 0x0000000400148947 */ /* 0x000fea0003800000 */
[----:B------:R-:W-:Y:S02]  /*0f00*/  FSETP.NEU.FTZ.AND P1, PT, |R2|, +INF , PT ;  /* 0x7f8000000200780b */ /* 0x000fe40003f3d200 */
[----:B------:R-:W-:-:S04]  /*0f10*/  LOP3.LUT P0, RZ, R6, 0x7fffffff, RZ, 0xc0, !PT ;  /* 0x7fffffff06ff7812 */ /* 0x000fc8000780c0ff */
[----:B------:R-:W-:-:S13]  /*0f20*/  PLOP3.LUT P0, PT, P1, P0, PT, 0x2f, 0xf2 ;  /* 0x0000000000f2781c */ /* 0x000fda0000f00577 */
[----:B------:R-:W-:Y:S05]  /*0f30*/  @P0 BREAK.RELIABLE B2 ;  /* 0x0000000000020942 */ /* 0x000fea0003800100 */
[----:B------:R-:W-:Y:S05]  /*0f40*/  @P0 BRA `(.L_x_20) ;  /* 0x0000000000f40947 */ /* 0x000fea0003800000 */
[----:B------:R-:W-:-:S13]  /*0f50*/  ISETP.GE.AND P0, PT, R7, RZ, PT ;  /* 0x000000ff0700720c */ /* 0x000fda0003f06270 */
[----:B------:R-:W-:Y:S02]  /*0f60*/  @P0 IMAD.MOV.U32 R5, RZ, RZ, RZ ;  /* 0x000000ffff050224 */ /* 0x000fe400078e00ff */
[----:B------:R-:W-:Y:S01]  /*0f70*/  @!P0 FFMA R3, R2, 1.84467440737095516160e+19, RZ ;  /* 0x5f80000002038823 */ /* 0x000fe200000000ff */
[----:B------:R-:W-:-:S07]  /*0f80*/  @!P0 IMAD.MOV.U32 R5, RZ, RZ, -0x40 ;  /* 0xffffffc0ff058424 */ /* 0x000fce00078e00ff */
.L_x_16:
[----:B------:R-:W-:Y:S05]  /*0f90*/  BSYNC.RELIABLE B2 ;  /* 0x0000000000027941 */ /* 0x000fea0003800100 */
.L_x_15:
[----:B------:R-:W-:Y:S01]  /*0fa0*/  UMOV UR4, 0x447a0000 ;  /* 0x447a000000047882 */ /* 0x000fe20000000000 */
[----:B------:R-:W-:Y:S01]  /*0fb0*/  VIADD R6, R8, 0xffffff81 ;  /* 0xffffff8108067836 */ /* 0x000fe20000000000 */
[----:B------:R-:W-:Y:S01]  /*0fc0*/  UIADD3 UR4, UPT, UPT, UR4, -0x4800000, URZ ;  /* 0xfb80000004047890 */ /* 0x000fe2000fffe0ff */
[----:B------:R-:W-:Y:S02]  /*0fd0*/  BSSY.RECONVERGENT B2, `(.L_x_21) ;  /* 0x0000033000027945 */ /* 0x000fe40003800200 */
[----:B------:R-:W-:Y:S01]  /*0fe0*/  IMAD R2, R6, -0x800000, R3 ;  /* 0xff80000006027824 */ /* 0x000fe200078e0203 */
[----:B------:R-:W-:Y:S02]  /*0ff0*/  IADD3 R5, PT, PT, R5, -0x9, R6 ;  /* 0xfffffff705057810 */ /* 0x000fe40007ffe006 */
[----:B------:R-:W-:-:S03]  /*1000*/  FADD.FTZ R9, -RZ, -UR4 ;  /* 0x80000004ff097e21 */ /* 0x000fc60008010100 */
[----:B------:R-:W0:Y:S02]  /*1010*/  MUFU.RCP R7, UR4 ;  /* 0x0000000400077d08 */ /* 0x000e240008001000 */
[----:B0-----:R-:W-:-:S04]  /*1020*/  FFMA R8, R7, R9, 1 ;  /* 0x3f80000007087423 */ /* 0x001fc80000000009 */
[----:B------:R-:W-:-:S04]  /*1030*/  FFMA R7, R7, R8, R7 ;  /* 0x0000000807077223 */ /* 0x000fc80000000007 */
[----:B------:R-:W-:-:S04]  /*1040*/  FFMA R8, R2, R7, RZ ;  /* 0x0000000702087223 */ /* 0x000fc800000000ff */
[----:B------:R-:W-:-:S04]  /*1050*/  FFMA R3, R9, R8, R2 ;  /* 0x0000000809037223 */ /* 0x000fc80000000002 */
[----:B------:R-:W-:-:S04]  /*1060*/  FFMA R8, R7, R3, R8 ;  /* 0x0000000307087223 */ /* 0x000fc80000000008 */
[----:B------:R-:W-:-:S04]  /*1070*/  FFMA R9, R9, R8, R2 ;  /* 0x0000000809097223 */ /* 0x000fc80000000002 */
[----:B------:R-:W-:-:S05]  /*1080*/  FFMA R3, R7, R9, R8 ;  /* 0x0000000907037223 */ /* 0x000fca0000000008 */
[----:B------:R-:W-:-:S04]  /*1090*/  SHF.R.U32.HI R2, RZ, 0x17, R3 ;  /* 0x00000017ff027819 */ /* 0x000fc80000011603 */
[----:B------:R-:W-:-:S05]  /*10a0*/  LOP3.LUT R2, R2, 0xff, RZ, 0xc0, !PT ;  /* 0x000000ff02027812 */ /* 0x000fca00078ec0ff */
[----:B------:R-:W-:-:S04]  /*10b0*/  IMAD.IADD R10, R2, 0x1, R5 ;  /* 0x00000001020a7824 */ /* 0x000fc800078e0205 */
[----:B------:R-:W-:-:S05]  /*10c0*/  VIADD R2, R10, 0xffffffff ;  /* 0xffffffff0a027836 */ /* 0x000fca0000000000 */
[----:B------:R-:W-:-:S13]  /*10d0*/  ISETP.GE.U32.AND P0, PT, R2, 0xfe, PT ;  /* 0x000000fe0200780c */ /* 0x000fda0003f06070 */
[----:B------:R-:W-:Y:S05]  /*10e0*/  @!P0 BRA `(.L_x_22) ;  /* 0x0000000000808947 */ /* 0x000fea0003800000 */
[----:B------:R-:W-:-:S13]  /*10f0*/  ISETP.GT.AND P0, PT, R10, 0xfe, PT ;  /* 0x000000fe0a00780c */ /* 0x000fda0003f04270 */
[----:B------:R-:W-:Y:S05]  /*1100*/  @P0 BRA `(.L_x_23) ;  /* 0x00000000006c0947 */ /* 0x000fea0003800000 */
[----:B------:R-:W-:-:S13]  /*1110*/  ISETP.GE.AND P0, PT, R10, 0x1, PT ;  /* 0x000000010a00780c */ /* 0x000fda0003f06270 */
[----:B------:R-:W-:Y:S05]  /*1120*/  @P0 BRA `(.L_x_24) ;  /* 0x0000000000740947 */ /* 0x000fea0003800000 */
[----:B------:R-:W-:Y:S02]  /*1130*/  ISETP.GE.AND P0, PT, R10, -0x18, PT ;  /* 0xffffffe80a00780c */ /* 0x000fe40003f06270 */
[----:B------:R-:W-:-:S11]  /*1140*/  LOP3.LUT R3, R3, 0x80000000, RZ, 0xc0, !PT ;  /* 0x8000000003037812 */ /* 0x000fd600078ec0ff */
[----:B------:R-:W-:Y:S05]  /*1150*/  @!P0 BRA `(.L_x_24) ;  /* 0x0000000000688947 */ /* 0x000fea0003800000 */
[CCC-:B------:R-:W-:Y:S01]  /*1160*/  FFMA.RZ R2, R7.reuse, R9.reuse, R8.reuse ;  /* 0x0000000907027223 */ /* 0x1c0fe2000000c008 */
[C---:B------:R-:W-:Y:S01]  /*1170*/  VIADD R6, R10.reuse, 0x20 ;  /* 0x000000200a067836 */ /* 0x040fe20000000000 */
[C---:B------:R-:W-:Y:S02]  /*1180*/  ISETP.NE.AND P2, PT, R10.reuse, RZ, PT ;  /* 0x000000ff0a00720c */ /* 0x040fe40003f45270 */
[----:B------:R-:W-:Y:S02]  /*1190*/  ISETP.NE.AND P1, PT, R10, RZ, PT ;  /* 0x000000ff0a00720c */ /* 0x000fe40003f25270 */
[----:B------:R-:W-:Y:S01]  /*11a0*/  LOP3.LUT R5, R2, 0x7fffff, RZ, 0xc0, !PT ;  /* 0x007fffff02057812 */ /* 0x000fe200078ec0ff */
[CCC-:B------:R-:W-:Y:S01]  /*11b0*/  FFMA.RP R2, R7.reuse, R9.reuse, R8.reuse ;  /* 0x0000000907027223 */ /* 0x1c0fe20000008008 */
[----:B------:R-:W-:Y:S01]  /*11c0*/  FFMA.RM R7, R7, R9, R8 ;  /* 0x0000000907077223 */ /* 0x000fe20000004008 */
[----:B------:R-:W-:Y:S01]  /*11d0*/  IMAD.MOV R8, RZ, RZ, -R10 ;  /* 0x000000ffff087224 */ /* 0x000fe200078e0a0a */
[----:B------:R-:W-:-:S03]  /*11e0*/  LOP3.LUT R5, R5, 0x800000, RZ, 0xfc, !PT ;  /* 0x0080000005057812 */ /* 0x000fc600078efcff */
[----:B------:R-:W-:Y:S02]  /*11f0*/  FSETP.NEU.FTZ.AND P0, PT, R2, R7, PT ;  /* 0x000000070200720b */ /* 0x000fe40003f1d000 */
[----:B------:R-:W-:Y:S02]  /*1200*/  SHF.L.U32 R6, R5, R6, RZ ;  /* 0x0000000605067219 */ /* 0x000fe400000006ff */
[----:B------:R-:W-:Y:S02]  /*1210*/  SEL R2, R8, RZ, P2 ;  /* 0x000000ff08027207 */ /* 0x000fe40001000000 */
[----:B------:R-:W-:Y:S02]  /*1220*/  ISETP.NE.AND P1, PT, R6, RZ, P1 ;  /* 0x000000ff0600720c */ /* 0x000fe40000f25270 */
[----:B------:R-:W-:Y:S02]  /*1230*/  SHF.R.U32.HI R2, RZ, R2, R5 ;  /* 0x00000002ff027219 */ /* 0x000fe40000011605 */
[----:B------:R-:W-:-:S02]  /*1240*/  PLOP3.LUT P0, PT, P0, P1, PT, 0xf8, 0x8f ;  /* 0x00000000008f781c */ /* 0x000fc40000703f70 */
[----:B------:R-:W-:Y:S02]  /*1250*/  SHF.R.U32.HI R6, RZ, 0x1, R2 ;  /* 0x00000001ff067819 */ /* 0x000fe40000011602 */
[----:B------:R-:W-:-:S04]  /*1260*/  SEL R5, RZ, 0x1, !P0 ;  /* 0x00000001ff057807 */ /* 0x000fc80004000000 */
[----:B------:R-:W-:-:S04]  /*1270*/  LOP3.LUT R5, R5, 0x1, R6, 0xf8, !PT ;  /* 0x0000000105057812 */ /* 0x000fc800078ef806 */
[----:B------:R-:W-:-:S05]  /*1280*/  LOP3.LUT R5, R5, R2, RZ, 0xc0, !PT ;  /* 0x0000000205057212 */ /* 0x000fca00078ec0ff */
[----:B------:R-:W-:-:S05]  /*1290*/  IMAD.IADD R6, R6, 0x1, R5 ;  /* 0x0000000106067824 */ /* 0x000fca00078e0205 */
[----:B------:R-:W-:Y:S01]  /*12a0*/  LOP3.LUT R3, R6, R3, RZ, 0xfc, !PT ;  /* 0x0000000306037212 */ /* 0x000fe200078efcff */
[----:B------:R-:W-:Y:S06]  /*12b0*/  BRA `(.L_x_24) ;  /* 0x0000000000107947 */ /* 0x000fec0003800000 */
.L_x_23:
[----:B------:R-:W-:-:S04]  /*12c0*/  LOP3.LUT R3, R3, 0x80000000, RZ, 0xc0, !PT ;  /* 0x8000000003037812 */ /* 0x000fc800078ec0ff */
[----:B------:R-:W-:Y:S01]  /*12d0*/  LOP3.LUT R3, R3, 0x7f800000, RZ, 0xfc, !PT ;  /* 0x7f80000003037812 */ /* 0x000fe200078efcff */
[----:B------:R-:W-:Y:S06]  /*12e0*/  BRA `(.L_x_24) ;  /* 0x0000000000047947 */ /* 0x000fec0003800000 */
.L_x_22:
[----:B------:R-:W-:-:S07]  /*12f0*/  IMAD R3, R5, 0x800000, R3 ;  /* 0x0080000005037824 */ /* 0x000fce00078e0203 */
.L_x_24:
[----:B------:R-:W-:Y:S05]  /*1300*/  BSYNC.RECONVERGENT B2 ;  /* 0x0000000000027941 */ /* 0x000fea0003800200 */
.L_x_21:
[----:B------:R-:W-:Y:S05]  /*1310*/  BRA `(.L_x_25) ;  /* 0x0000000000207947 */ /* 0x000fea0003800000 */
.L_x_20:
[----:B------:R-:W-:-:S04]  /*1320*/  LOP3.LUT R3, R6, 0x80000000, R3, 0x48, !PT ;  /* 0x8000000006037812 */ /* 0x000fc800078e4803 */
[----:B------:R-:W-:Y:S01]  /*1330*/  LOP3.LUT R3, R3, 0x7f800000, RZ, 0xfc, !PT ;  /* 0x7f80000003037812 */ /* 0x000fe200078efcff */
[----:B------:R-:W-:Y:S06]  /*1340*/  BRA `(.L_x_25) ;  /* 0x0000000000147947 */ /* 0x000fec0003800000 */
.L_x_19:
[----:B------:R-:W-:Y:S01]  /*1350*/  LOP3.LUT R3, R6, 0x80000000, R3, 0x48, !PT ;  /* 0x8000000006037812 */ /* 0x000fe200078e4803 */
[----:B------:R-:W-:Y:S06]  /*1360*/  BRA `(.L_x_25) ;  /* 0x00000000000c7947 */ /* 0x000fec0003800000 */
.L_x_18:
[----:B------:R-:W0:Y:S01]  /*1370*/  MUFU.RSQ R3, -QNAN ;  /* 0xffc0000000037908 */ /* 0x000e220000001400 */
[----:B------:R-:W-:Y:S05]  /*1380*/  BRA `(.L_x_25) ;  /* 0x0000000000047947 */ /* 0x000fea0003800000 */
.L_x_17:
[----:B------:R-:W-:-:S07]  /*1390*/  FADD.FTZ R3, R2, 1000 ;  /* 0x447a000002037421 */ /* 0x000fce0000010000 */
.L_x_25:
[----:B------:R-:W-:Y:S05]  /*13a0*/  BSYNC.RECONVERGENT B0 ;  /* 0x0000000000007941 */ /* 0x000fea0003800200 */
.L_x_14:
[----:B------:R-:W-:-:S04]  /*13b0*/  IMAD.MOV.U32 R5, RZ, RZ, 0x0 ;  /* 0x00000000ff057424 */ /* 0x000fc800078e00ff */
[----:B0-----:R-:W-:Y:S05]  /*13c0*/  RET.REL.NODEC R4 `(_Z12filterKernelPfS_i) ;  /* 0xffffffec040c7950 */ /* 0x001fea0003c3ffff */
.L_x_26:
[----:B------:R-:W-:-:S00]  /*13d0*/  BRA `(.L_x_26) ;  /* 0xfffffffc00fc7947 */ /* 0x000fc0000383ffff */
[----:B------:R-:W-:-:S00]  /*13e0*/  NOP ;  /* 0x0000000000007918 */ /* 0x000fc00000000000 */
        /* <DEDUP_REMOVED lines=9> */
.L_x_85:


//--------------------- .text._Z9egmKernelPfPdPKiS2_S2_S2_i --------------------------
	.section	.text._Z9egmKernelPfPdPKiS2_S2_S2_i,"ax",@progbits
	.align	128
        .global         _Z9egmKernelPfPdPKiS2_S2_S2_i
        .type           _Z9egmKernelPfPdPKiS2_S2_S2_i,@function
        .size           _Z9egmKernelPfPdPKiS2_S2_S2_i,(.L_x_87 - _Z9egmKernelPfPdPKiS2_S2_S2_i)
        .other          _Z9egmKernelPfPdPKiS2_S2_S2_i,@"STO_CUDA_ENTRY STV_DEFAULT"
_Z9egmKernelPfPdPKiS2_S2_S2_i:
.text._Z9egmKernelPfPdPKiS2_S2_S2_i:
        /* <DEDUP_REMOVED lines=8> */
[----:B------:R-:W0:Y:S01]  /*0080*/  LDCU UR4, c[0x0][0x370] ;  /* 0x00006e00ff0477ac */ /* 0x000e220008000800 */
[----:B------:R-:W1:Y:S01]  /*0090*/  LDCU.64 UR6, c[0x0][0x358] ;  /* 0x00006b00ff0677ac */ /* 0x000e620008000a00 */
[----:B0-----:R-:W-:-:S07]  /*00a0*/  IMAD R3, R3, UR4, RZ ;  /* 0x0000000403037c24 */ /* 0x001fce000f8e02ff */
.L_x_54:
[----:B------:R-:W0:Y:S02]  /*00b0*/  LDC.64 R6, c[0x0][0x390] ;  /* 0x0000e400ff067b82 */ /* 0x000e240000000a00 */
[----:B0-----:R-:W-:-:S05]  /*00c0*/  IMAD.WIDE R6, R0, 0x4, R6 ;  /* 0x0000000400067825 */ /* 0x001fca00078e0206 */
[----:B-1----:R-:W2:Y:S04]  /*00d0*/  LDG.E R2, desc[UR6][R6.64] ;  /* 0x0000000606027981 */ /* 0x002ea8000c1e1900 */
[----:B------:R-:W2:Y:S01]  /*00e0*/  LDG.E R5, desc[UR6][R6.64+0x4] ;  /* 0x0000040606057981 */ /* 0x000ea2000c1e1900 */
[----:B------:R-:W-:Y:S01]  /*00f0*/  BSSY.RECONVERGENT B0, `(.L_x_27) ;  /* 0x00000b2000007945 */ /* 0x000fe20003800200 */
[----:B------:R-:W-:Y:S02]  /*0100*/  CS2R R10, SRZ ;  /* 0x00000000000a7805 */ /* 0x000fe4000001ff00 */
[----:B--2---:R-:W-:-:S13]  /*0110*/  ISETP.GT.AND P0, PT, R5, R2, PT ;  /* 0x000000020500720c */ /* 0x004fda0003f04270 */
[----:B------:R-:W-:Y:S05]  /*0120*/  @!P0 BRA `(.L_x_28) ;  /* 0x0000000800b88947 */ /* 0x000fea0003800000 */
[----:B------:R-:W-:Y:S01]  /*0130*/  IMAD.IADD R4, R2, 0x1, -R5 ;  /* 0x0000000102047824 */ /* 0x000fe200078e0a05 */
[----:B------:R-:W-:Y:S01]  /*0140*/  BSSY.RECONVERGENT B1, `(.L_x_29) ;  /* 0x0000053000017945 */ /* 0x000fe20003800200 */
[----:B------:R-:W-:Y:S01]  /*0150*/  IMAD.IADD R6, R5, 0x1, -R2 ;  /* 0x0000000105067824 */ /* 0x000fe200078e0a02 */
[----:B------:R-:W-:Y:S02]  /*0160*/  CS2R R10, SRZ ;  /* 0x00000000000a7805 */ /* 0x000fe4000001ff00 */
[----:B------:R-:W-:Y:S02]  /*0170*/  ISETP.GT.U32.AND P0, PT, R4, -0x10, PT ;  /* 0xfffffff00400780c */ /* 0x000fe40003f04070 */
[----:B------:R-:W-:Y:S02]  /*0180*/  LOP3.LUT R7, R6, 0xf, RZ, 0xc0, !PT ;  /* 0x0000000f06077812 */ /* 0x000fe400078ec0ff */
[----:B------:R-:W-:Y:S02]  /*0190*/  MOV R4, R2 ;  /* 0x0000000200047202 */ /* 0x000fe40000000f00 */
[----:B------:R-:W-:-:S07]  /*01a0*/  ISETP.NE.AND P1, PT, R7, RZ, PT ;  /* 0x000000ff0700720c */ /* 0x000fce0003f25270 */
[----:B------:R-:W-:Y:S06]  /*01b0*/  @P0 BRA `(.L_x_30) ;  /* 0x00000004002c0947 */ /* 0x000fec0003800000 */
[----:B------:R-:W-:Y:S01]  /*01c0*/  LOP3.LUT R8, R6, 0xfffffff0, RZ, 0xc0, !PT ;  /* 0xfffffff006087812 */ /* 0x000fe200078ec0ff */
[----:B------:R-:W-:Y:S01]  /*01d0*/  IMAD.MOV.U32 R4, RZ, RZ, R2 ;  /* 0x000000ffff047224 */ /* 0x000fe200078e0002 */
[----:B------:R-:W-:-:S03]  /*01e0*/  CS2R R10, SRZ ;  /* 0x00000000000a7805 */ /* 0x000fc6000001ff00 */
[----:B------:R-:W-:-:S07]  /*01f0*/  IMAD.MOV R8, RZ, RZ, -R8 ;  /* 0x000000ffff087224 */ /* 0x000fce00078e0a08 */
.L_x_31:
[----:B------:R-:W0:Y:S08]  /*0200*/  LDC.64 R28, c[0x0][0x3a0] ;  /* 0x0000e800ff1c7b82 */ /* 0x000e300000000a00 */
[----:B------:R-:W1:Y:S01]  /*0210*/  LDC.64 R12, c[0x0][0x388] ;  /* 0x0000e200ff0c7b82 */ /* 0x000e620000000a00 */
[----:B0-----:R-:W-:-:S05]  /*0220*/  IMAD.WIDE R28, R4, 0x4, R28 ;  /* 0x00000004041c7825 */ /* 0x001fca00078e021c */
[----:B------:R-:W1:Y:S04]  /*0230*/  LDG.E R25, desc[UR6][R28.64] ;  /* 0x000000061c197981 */ /* 0x000e68000c1e1900 */
[----:B------:R-:W2:Y:S04]  /*0240*/  LDG.E R21, desc[UR6][R28.64+0x4] ;  /* 0x000004061c157981 */ /* 0x000ea8000c1e1900 */
[----:B------:R-:W3:Y:S04]  /*0250*/  LDG.E R19, desc[UR6][R28.64+0x8] ;  /* 0x000008061c137981 */ /* 0x000ee8000c1e1900 */
[----:B------:R-:W4:Y:S04]  /*0260*/  LDG.E R15, desc[UR6][R28.64+0xc] ;  /* 0x00000c061c0f7981 */ /* 0x000f28000c1e1900 */
[----:B------:R-:W5:Y:S04]  /*0270*/  LDG.E R27, desc[UR6][R28.64+0x10] ;  /* 0x000010061c1b7981 */ /* 0x000f68000c1e1900 */
[----:B------:R-:W5:Y:S04]  /*0280*/  LDG.E R23, desc[UR6][R28.64+0x14] ;  /* 0x000014061c177981 */ /* 0x000f68000c1e1900 */
[----:B------:R-:W5:Y:S04]  /*0290*/  LDG.E R17, desc[UR6][R28.64+0x18] ;  /* 0x000018061c117981 */ /* 0x000f68000c1e1900 */
[----:B------:R-:W5:Y:S01]  /*02a0*/  LDG.E R9, desc[UR6][R28.64+0x1c] ;  /* 0x00001c061c097981 */ /* 0x000f62000c1e1900 */
[----:B-1----:R-:W-:-:S06]  /*02b0*/  IMAD.WIDE R24, R25, 0x8, R12 ;  /* 0x0000000819187825 */ /* 0x002fcc00078e020c */
[----:B------:R-:W5:Y:S01]  /*02c0*/  LDG.E.64 R24, desc[UR6][R24.64] ;  /* 0x0000000618187981 */ /* 0x000f62000c1e1b00 */
[----:B--2---:R-:W-:-:S06]  /*02d0*/  IMAD.WIDE R20, R21, 0x8, R12 ;  /* 0x0000000815147825 */ /* 0x004fcc00078e020c */
[----:B------:R-:W2:Y:S01]  /*02e0*/  LDG.E.64 R20, desc[UR6][R20.64] ;  /* 0x0000000614147981 */ /* 0x000ea2000c1e1b00 */
[----:B---3--:R-:W-:-:S06]  /*02f0*/  IMAD.WIDE R18, R19, 0x8, R12 ;  /* 0x0000000813127825 */ /* 0x008fcc00078e020c */
[----:B------:R-:W3:Y:S01]  /*0300*/  LDG.E.64 R18, desc[UR6][R18.64] ;  /* 0x0000000612127981 */ /* 0x000ee2000c1e1b00 */
[----:B----4-:R-:W-:-:S06]  /*0310*/  IMAD.WIDE R14, R15, 0x8, R12 ;  /* 0x000000080f0e7825 */ /* 0x010fcc00078e020c */
[----:B------:R-:W4:Y:S01]  /*0320*/  LDG.E.64 R14, desc[UR6][R14.64] ;  /* 0x000000060e0e7981 */ /* 0x000f22000c1e1b00 */
[----:B-----5:R-:W-:-:S06]  /*0330*/  IMAD.WIDE R16, R17, 0x8, R12 ;  /* 0x0000000811107825 */ /* 0x020fcc00078e020c */
[----:B------:R-:W5:Y:S01]  /*0340*/  LDG.E.64 R16, desc[UR6][R16.64] ;  /* 0x0000000610107981 */ /* 0x000f62000c1e1b00 */
[----:B------:R-:W-:Y:S01]  /*0350*/  DADD R10, R24, R10 ;  /* 0x00000000180a7229 */ /* 0x000fe2000000000a */
[--C-:B------:R-:W-:Y:S02]  /*0360*/  IMAD.WIDE R24, R27, 0x8, R12.reuse ;  /* 0x000000081b187825 */ /* 0x100fe400078e020c */
[----:B------:R-:W5:Y:S04]  /*0370*/  LDG.E R27, desc[UR6][R28.64+0x20] ;  /* 0x000020061c1b7981 */ /* 0x000f68000c1e1900 */
[----:B------:R-:W5:Y:S01]  /*0380*/  LDG.E.64 R24, desc[UR6][R24.64] ;  /* 0x0000000618187981 */ /* 0x000f62000c1e1b00 */
[----:B--2---:R-:W-:Y:S01]  /*0390*/  DADD R20, R10, R20 ;  /* 0x000000000a147229 */ /* 0x004fe20000000014 */
[----:B------:R-:W-:-:S02]  /*03a0*/  IMAD.WIDE R10, R23, 0x8, R12 ;  /* 0x00000008170a7825 */ /* 0x000fc400078e020c */
[----:B------:R-:W2:Y:S04]  /*03b0*/  LDG.E R23, desc[UR6][R28.64+0x30] ;  /* 0x000030061c177981 */ /* 0x000ea8000c1e1900 */
[----:B------:R-:W2:Y:S01]  /*03c0*/  LDG.E.64 R10, desc[UR6][R10.64] ;  /* 0x000000060a0a7981 */ /* 0x000ea2000c1e1b00 */
[----:B---3--:R-:W-:-:S03]  /*03d0*/  DADD R18, R20, R18 ;  /* 0x0000000014127229 */ /* 0x008fc60000000012 */
[----:B------:R-:W3:Y:S04]  /*03e0*/  LDG.E R20, desc[UR6][R28.64+0x24] ;  /* 0x000024061c147981 */ /* 0x000ee8000c1e1900 */
[----:B------:R-:W3:Y:S01]  /*03f0*/  LDG.E R21, desc[UR6][R28.64+0x28] ;  /* 0x000028061c157981 */ /* 0x000ee2000c1e1900 */
[----:B----4-:R-:W-:Y:S01]  /*0400*/  DADD R14, R18, R14 ;  /* 0x00000000120e7229 */ /* 0x010fe2000000000e */
[--C-:B------:R-:W-:Y:S02]  /*0410*/  IMAD.WIDE R18, R9, 0x8, R12.reuse ;  /* 0x0000000809127825 */ /* 0x100fe400078e020c */
[----:B------:R-:W4:Y:S04]  /*0420*/  LDG.E R9, desc[UR6][R28.64+0x2c] ;  /* 0x00002c061c097981 */ /* 0x000f28000c1e1900 */
[----:B------:R-:W4:Y:S01]  /*0430*/  LDG.E.64 R18, desc[UR6][R18.64] ;  /* 0x0000000612127981 */ /* 0x000f22000c1e1b00 */
[----:B-----5:R-:W-:Y:S01]  /*0440*/  DADD R24, R14, R24 ;  /* 0x000000000e187229 */ /* 0x020fe20000000018 */
[----:B------:R-:W-:-:S02]  /*0450*/  IMAD.WIDE R14, R27, 0x8, R12 ;  /* 0x000000081b0e7825 */ /* 0x000fc400078e020c */
[----:B------:R-:W5:Y:S04]  /*0460*/  LDG.E R27, desc[UR6][R28.64+0x38] ;  /* 0x000038061c1b7981 */ /* 0x000f68000c1e1900 */
[----:B------:R-:W5:Y:S01]  /*0470*/  LDG.E.64 R14, desc[UR6][R14.64] ;  /* 0x000000060e0e7981 */ /* 0x000f62000c1e1b00 */
[----:B--2---:R-:W-:-:S03]  /*0480*/  DADD R10, R24, R10 ;  /* 0x00000000180a7229 */ /* 0x004fc6000000000a */
[----:B------:R-:W2:Y:S04]  /*0490*/  LDG.E R25, desc[UR6][R28.64+0x34] ;  /* 0x000034061c197981 */ /* 0x000ea8000c1e1900 */
[----:B------:R-:W2:Y:S01]  /*04a0*/  LDG.E R29, desc[UR6][R28.64+0x3c] ;  /* 0x00003c061c1d7981 */ /* 0x000ea2000c1e1900 */
[----:B------:R-:W-:Y:S01]  /*04b0*/  DADD R16, R10, R16 ;  /* 0x000000000a107229 */ /* 0x000fe20000000010 */
[----:B---3--:R-:W-:-:S04]  /*04c0*/  IMAD.WIDE R10, R20, 0x8, R12 ;  /* 0x00000008140a7825 */ /* 0x008fc800078e020c */
[----:B------:R-:W-:Y:S02]  /*04d0*/  IMAD.WIDE R20, R21, 0x8, R12 ;  /* 0x0000000815147825 */ /* 0x000fe400078e020c */
[----:B------:R-:W3:Y:S01]  /*04e0*/  LDG.E.64 R10, desc[UR6][R10.64] ;  /* 0x000000060a0a7981 */ /* 0x000ee2000c1e1b00 */
[----:B----4-:R-:W-:-:S03]  /*04f0*/  DADD R16, R16, R18 ;  /* 0x0000000010107229 */ /* 0x010fc60000000012 */
[----:B------:R-:W4:Y:S01]  /*0500*/  LDG.E.64 R20, desc[UR6][R20.64] ;  /* 0x0000000614147981 */ /* 0x000f22000c1e1b00 */
[----:B------:R-:W-:-:S04]  /*0510*/  IMAD.WIDE R18, R9, 0x8, R12 ;  /* 0x0000000809127825 */ /* 0x000fc800078e020c */
[--C-:B------:R-:W-:Y:S02]  /*0520*/  IMAD.WIDE R22, R23, 0x8, R12.reuse ;  /* 0x0000000817167825 */ /* 0x100fe400078e020c */
[----:B------:R-:W4:Y:S04]  /*0530*/  LDG.E.64 R18, desc[UR6][R18.64] ;  /* 0x0000000612127981 */ /* 0x000f28000c1e1b00 */
[----:B------:R-:W4:Y:S01]  /*0540*/  LDG.E.64 R22, desc[UR6][R22.64] ;  /* 0x0000000616167981 */ /* 0x000f22000c1e1b00 */
[----:B-----5:R-:W-:Y:S01]  /*0550*/  DADD R14, R16, R14 ;  /* 0x00000000100e7229 */ /* 0x020fe2000000000e */
[----:B--2---:R-:W-:-:S04]  /*0560*/  IMAD.WIDE R16, R25, 0x8, R12 ;  /* 0x0000000819107825 */ /* 0x004fc800078e020c */
[--C-:B------:R-:W-:Y:S02]  /*0570*/  IMAD.WIDE R24, R27, 0x8, R12.reuse ;  /* 0x000000081b187825 */ /* 0x100fe400078e020c */
[----:B------:R-:W2:Y:S04]  /*0580*/  LDG.E.64 R16, desc[UR6][R16.64] ;  /* 0x0000000610107981 */ /* 0x000ea8000c1e1b00 */
[----:B------:R-:W5:Y:S01]  /*0590*/  LDG.E.64 R24, desc[UR6][R24.64] ;  /* 0x0000000618187981 */ /* 0x000f62000c1e1b00 */
[----:B------:R-:W-:-:S06]  /*05a0*/  IMAD.WIDE R12, R29, 0x8, R12 ;  /* 0x000000081d0c7825 */ /* 0x000fcc00078e020c */
[----:B------:R-:W5:Y:S01]  /*05b0*/  LDG.E.64 R12, desc[UR6][R12.64] ;  /* 0x000000060c0c7981 */ /* 0x000f62000c1e1b00 */
[----:B---3--:R-:W-:-:S08]  /*05c0*/  DADD R10, R14, R10 ;  /* 0x000000000e0a7229 */ /* 0x008fd0000000000a */
[----:B----4-:R-:W-:-:S08]  /*05d0*/  DADD R10, R10, R20 ;  /* 0x000000000a0a7229 */ /* 0x010fd00000000014 */
[----:B------:R-:W-:Y:S01]  /*05e0*/  DADD R10, R10, R18 ;  /* 0x000000000a0a7229 */ /* 0x000fe20000000012 */
[----:B------:R-:W-:-:S07]  /*05f0*/  IADD3 R8, PT, PT, R8, 0x10, RZ ;  /* 0x0000001008087810 */ /* 0x000fce0007ffe0ff */
[----:B------:R-:W-:Y:S01]  /*0600*/  DADD R10, R10, R22 ;  /* 0x000000000a0a7229 */ /* 0x000fe20000000016 */
[----:B------:R-:W-:Y:S01]  /*0610*/  ISETP.NE.AND P0, PT, R8, RZ, PT ;  /* 0x000000ff0800720c */ /* 0x000fe20003f05270 */
[----:B------:R-:W-:-:S06]  /*0620*/  VIADD R4, R4, 0x10 ;  /* 0x0000001004047836 */ /* 0x000fcc0000000000 */
[----:B--2---:R-:W-:-:S08]  /*0630*/  DADD R10, R10, R16 ;  /* 0x000000000a0a7229 */ /* 0x004fd00000000010 */
[----:B-----5:R-:W-:-:S08]  /*0640*/  DADD R10, R10, R24 ;  /* 0x000000000a0a7229 */ /* 0x020fd00000000018 */
[----:B------:R-:W-:Y:S01]  /*0650*/  DADD R10, R10, R12 ;  /* 0x000000000a0a7229 */ /* 0x000fe2000000000c */
[----:B------:R-:W-:Y:S10]  /*0660*/  @P0 BRA `(.L_x_31) ;  /* 0xfffffff800e40947 */ /* 0x000ff4000383ffff */
.L_x_30:
[----:B------:R-:W-:Y:S05]  /*0670*/  BSYNC.RECONVERGENT B1 ;  /* 0x0000000000017941 */ /* 0x000fea0003800200 */
.L_x_29:
[----:B------:R-:W-:Y:S05]  /*0680*/  @!P1 BRA `(.L_x_28) ;  /* 0x0000000400609947 */ /* 0x000fea0003800000 */
[----:B------:R-:W-:Y:S01]  /*0690*/  ISETP.GE.U32.AND P0, PT, R7, 0x8, PT ;  /* 0x000000080700780c */ /* 0x000fe20003f06070 */
[----:B------:R-:W-:Y:S01]  /*06a0*/  BSSY.RECONVERGENT B1, `(.L_x_32) ;  /* 0x0000028000017945 */ /* 0x000fe20003800200 */
[----:B------:R-:W-:-:S04]  /*06b0*/  LOP3.LUT R24, R6, 0x7, RZ, 0xc0, !PT ;  /* 0x0000000706187812 */ /* 0x000fc800078ec0ff */
[----:B------:R-:W-:-:S07]  /*06c0*/  ISETP.NE.AND P1, PT, R24, RZ, PT ;  /* 0x000000ff1800720c */ /* 0x000fce0003f25270 */
[----:B------:R-:W-:Y:S06]  /*06d0*/  @!P0 BRA `(.L_x_33) ;  /* 0x0000000000908947 */ /* 0x000fec0003800000 */
        /* <DEDUP_REMOVED lines=13> */
[----:B--2---:R-:W-:-:S04]  /*07b0*/  IMAD.WIDE R8, R9, 0x8, R12 ;  /* 0x0000000809087825 */ /* 0x004fc800078e020c */
[--C-:B---3--:R-:W-:Y:S02]  /*07c0*/  IMAD.WIDE R20, R21, 0x8, R12.reuse ;  /* 0x0000000815147825 */ /* 0x108fe400078e020c */
[----:B------:R-:W2:Y:S02]  /*07d0*/  LDG.E.64 R8, desc[UR6][R8.64] ;  /* 0x0000000608087981 */ /* 0x000ea4000c1e1b00 */
[--C-:B----4-:R-:W-:Y:S02]  /*07e0*/  IMAD.WIDE R18, R19, 0x8, R12.reuse ;  /* 0x0000000813127825 */ /* 0x110fe400078e020c */
[----:B------:R-:W3:Y:S02]  /*07f0*/  LDG.E.64 R20, desc[UR6][R20.64] ;  /* 0x0000000614147981 */ /* 0x000ee4000c1e1b00 */
[--C-:B-----5:R-:W-:Y:S02]  /*0800*/  IMAD.WIDE R16, R17, 0x8, R12.reuse ;  /* 0x0000000811107825 */ /* 0x120fe400078e020c */
[----:B------:R-:W4:Y:S02]  /*0810*/  LDG.E.64 R18, desc[UR6][R18.64] ;  /* 0x0000000612127981 */ /* 0x000f24000c1e1b00 */
[----:B------:R-:W-:-:S02]  /*0820*/  IMAD.WIDE R14, R15, 0x8, R12 ;  /* 0x000000080f0e7825 */ /* 0x000fc400078e020c */
[----:B------:R-:W5:Y:S04]  /*0830*/  LDG.E.64 R16, desc[UR6][R16.64] ;  /* 0x0000000610107981 */ /* 0x000f68000c1e1b00 */
[----:B------:R-:W5:Y:S01]  /*0840*/  LDG.E.64 R14, desc[UR6][R14.64] ;  /* 0x000000060e0e7981 */ /* 0x000f62000c1e1b00 */
[----:B------:R-:W-:Y:S01]  /*0850*/  DADD R10, R10, R22 ;  /* 0x000000000a0a7229 */ /* 0x000fe20000000016 */
[----:B------:R-:W-:-:S04]  /*0860*/  IMAD.WIDE R22, R25, 0x8, R12 ;  /* 0x0000000819167825 */ /* 0x000fc800078e020c */
[----:B------:R-:W-:Y:S02]  /*0870*/  IMAD.WIDE R12, R7, 0x8, R12 ;  /* 0x00000008070c7825 */ /* 0x000fe400078e020c */
[----:B------:R-:W5:Y:S04]  /*0880*/  LDG.E.64 R22, desc[UR6][R22.64] ;  /* 0x0000000616167981 */ /* 0x000f68000c1e1b00 */
[----:B------:R-:W5:Y:S01]  /*0890*/  LDG.E.64 R12, desc[UR6][R12.64] ;  /* 0x000000060c0c7981 */ /* 0x000f62000c1e1b00 */
[----:B--2---:R-:W-:-:S08]  /*08a0*/  DADD R8, R10, R8 ;  /* 0x000000000a087229 */ /* 0x004fd00000000008 */
[----:B---3--:R-:W-:-:S08]  /*08b0*/  DADD R8, R8, R20 ;  /* 0x0000000008087229 */ /* 0x008fd00000000014 */
[----:B----4-:R-:W-:-:S08]  /*08c0*/  DADD R8, R8, R18 ;  /* 0x0000000008087229 */ /* 0x010fd00000000012 */
[----:B-----5:R-:W-:-:S08]  /*08d0*/  DADD R8, R8, R16 ;  /* 0x0000000008087229 */ /* 0x020fd00000000010 */
[----:B------:R-:W-:Y:S01]  /*08e0*/  DADD R8, R8, R14 ;  /* 0x0000000008087229 */ /* 0x000fe2000000000e */
[----:B------:R-:W-:-:S07]  /*08f0*/  VIADD R4, R4, 0x8 ;  /* 0x0000000804047836 */ /* 0x000fce0000000000 */
[----:B------:R-:W-:-:S08]  /*0900*/  DADD R8, R8, R22 ;  /* 0x0000000008087229 */ /* 0x000fd00000000016 */
[----:B------:R-:W-:-:S11]  /*0910*/  DADD R10, R8, R12 ;  /* 0x00000000080a7229 */ /* 0x000fd6000000000c */
.L_x_33:
[----:B------:R-:W-:Y:S05]  /*0920*/  BSYNC.RECONVERGENT B1 ;  /* 0x0000000000017941 */ /* 0x000fea0003800200 */
.L_x_32:
        /* <DEDUP_REMOVED lines=12> */
[----:B------:R-:W4:Y:S01]  /*09f0*/  LDG.E R7, desc[UR6][R18.64+0xc] ;  /* 0x00000c0612077981 */ /* 0x000f22000c1e1900 */
[----:B-1----:R-:W-:-:S04]  /*0a00*/  IMAD.WIDE R14, R15, 0x8, R16 ;  /* 0x000000080f0e7825 */ /* 0x002fc800078e0210 */
[--C-:B--2---:R-:W-:Y:S02]  /*0a10*/  IMAD.WIDE R12, R13, 0x8, R16.reuse ;  /* 0x000000080d0c7825 */ /* 0x104fe400078e0210 */
[----:B------:R-:W2:Y:S02]  /*0a20*/  LDG.E.64 R14, desc[UR6][R14.64] ;  /* 0x000000060e0e7981 */ /* 0x000ea4000c1e1b00 */
[--C-:B---3--:R-:W-:Y:S02]  /*0a30*/  IMAD.WIDE R8, R9, 0x8, R16.reuse ;  /* 0x0000000809087825 */ /* 0x108fe400078e0210 */
[----:B------:R-:W3:Y:S02]  /*0a40*/  LDG.E.64 R12, desc[UR6][R12.64] ;  /* 0x000000060c0c7981 */ /* 0x000ee4000c1e1b00 */
[----:B----4-:R-:W-:Y:S02]  /*0a50*/  IMAD.WIDE R16, R7, 0x8, R16 ;  /* 0x0000000807107825 */ /* 0x010fe400078e0210 */
[----:B------:R-:W4:Y:S04]  /*0a60*/  LDG.E.64 R8, desc[UR6][R8.64] ;  /* 0x0000000608087981 */ /* 0x000f28000c1e1b00 */
[----:B------:R-:W5:Y:S01]  /*0a70*/  LDG.E.64 R16, desc[UR6][R16.64] ;  /* 0x0000000610107981 */ /* 0x000f62000c1e1b00 */
[----:B------:R-:W-:Y:S01]  /*0a80*/  IADD3 R4, PT, PT, R4, 0x4, RZ ;  /* 0x0000000404047810 */ /* 0x000fe20007ffe0ff */
[----:B--2---:R-:W-:-:S08]  /*0a90*/  DADD R10, R10, R14 ;  /* 0x000000000a0a7229 */ /* 0x004fd0000000000e */
[----:B---3--:R-:W-:-:S08]  /*0aa0*/  DADD R10, R10, R12 ;  /* 0x000000000a0a7229 */ /* 0x008fd0000000000c */
[----:B----4-:R-:W-:-:S08]  /*0ab0*/  DADD R10, R10, R8 ;  /* 0x000000000a0a7229 */ /* 0x010fd00000000008 */
[----:B-----5:R-:W-:-:S11]  /*0ac0*/  DADD R10, R10, R16 ;  /* 0x000000000a0a7229 */ /* 0x020fd60000000010 */
.L_x_35:
[----:B------:R-:W-:Y:S05]  /*0ad0*/  BSYNC.RECONVERGENT B1 ;  /* 0x0000000000017941 */ /* 0x000fea0003800200 */
.L_x_34:
[----:B------:R-:W-:Y:S05]  /*0ae0*/  @!P1 BRA `(.L_x_28) ;  /* 0x0000000000489947 */ /* 0x000fea0003800000 */
[----:B------:R-:W0:Y:S08]  /*0af0*/  LDC.64 R14, c[0x0][0x3a0] ;  /* 0x0000e800ff0e7b82 */ /* 0x000e300000000a00 */
[----:B------:R-:W1:Y:S01]  /*0b00*/  LDC.64 R8, c[0x0][0x388] ;  /* 0x0000e200ff087b82 */ /* 0x000e620000000a00 */
[----:B0-----:R-:W-:-:S05]  /*0b10*/  IMAD.WIDE R14, R4, 0x4, R14 ;  /* 0x00000004040e7825 */ /* 0x001fca00078e020e */
[----:B------:R-:W1:Y:S01]  /*0b20*/  LDG.E R13, desc[UR6][R14.64] ;  /* 0x000000060e0d7981 */ /* 0x000e62000c1e1900 */
[----:B------:R-:W-:Y:S01]  /*0b30*/  ISETP.NE.AND P0, PT, R6, 0x1, PT ;  /* 0x000000010600780c */ /* 0x000fe20003f05270 */
[----:B-1----:R-:W-:-:S06]  /*0b40*/  IMAD.WIDE R12, R13, 0x8, R8 ;  /* 0x000000080d0c7825 */ /* 0x002fcc00078e0208 */
[----:B------:R-:W2:Y:S02]  /*0b50*/  LDG.E.64 R12, desc[UR6][R12.64] ;  /* 0x000000060c0c7981 */ /* 0x000ea4000c1e1b00 */
[----:B--2---:R-:W-:-:S04]  /*0b60*/  DADD R10, R10, R12 ;  /* 0x000000000a0a7229 */ /* 0x004fc8000000000c */
[----:B------:R-:W-:Y:S07]  /*0b70*/  @!P0 BRA `(.L_x_28) ;  /* 0x0000000000248947 */ /* 0x000fee0003800000 */
[----:B------:R-:W-:Y:S01]  /*0b80*/  ISETP.NE.AND P0, PT, R6, 0x2, PT ;  /* 0x000000020600780c */ /* 0x000fe20003f05270 */
[----:B------:R-:W2:-:S12]  /*0b90*/  LDG.E R7, desc[UR6][R14.64+0x4] ;  /* 0x000004060e077981 */ /* 0x000e98000c1e1900 */
[----:B------:R-:W3:Y:S01]  /*0ba0*/  @P0 LDG.E R13, desc[UR6][R14.64+0x8] ;  /* 0x000008060e0d0981 */ /* 0x000ee2000c1e1900 */
[----:B--2---:R-:W-:-:S06]  /*0bb0*/  IMAD.WIDE R6, R7, 0x8, R8 ;  /* 0x0000000807067825 */ /* 0x004fcc00078e0208 */
[----:B------:R-:W2:Y:S01]  /*0bc0*/  LDG.E.64 R6, desc[UR6][R6.64] ;  /* 0x0000000606067981 */ /* 0x000ea2000c1e1b00 */
[----:B---3--:R-:W-:-:S06]  /*0bd0*/  @P0 IMAD.WIDE R8, R13, 0x8, R8 ;  /* 0x000000080d080825 */ /* 0x008fcc00078e0208 */
[----:B------:R-:W3:Y:S01]  /*0be0*/  @P0 LDG.E.64 R8, desc[UR6][R8.64] ;  /* 0x0000000608080981 */ /* 0x000ee2000c1e1b00 */
[----:B--2---:R-:W-:-:S08]  /*0bf0*/  DADD R10, R10, R6 ;  /* 0x000000000a0a7229 */ /* 0x004fd00000000006 */
[----:B---3--:R-:W-:-:S11]  /*0c00*/  @P0 DADD R10, R10, R8 ;  /* 0x000000000a0a0229 */ /* 0x008fd60000000008 */
.L_x_28:
[----:B------:R-:W-:Y:S05]  /*0c10*/  BSYNC.RECONVERGENT B0 ;  /* 0x0000000000007941 */ /* 0x000fea0003800200 */
.L_x_27:
[----:B------:R-:W-:Y:S01]  /*0c20*/  ISETP.NE.AND P0, PT, R5, R2, PT ;  /* 0x000000020500720c */ /* 0x000fe20003f05270 */
[----:B------:R-:W-:Y:S01]  /*0c30*/  BSSY.RECONVERGENT B0, `(.L_x_36) ;  /* 0x000001c000007945 */ /* 0x000fe20003800200 */
[----:B------:R-:W-:-:S11]  /*0c40*/  CS2R R6, SRZ ;  /* 0x0000000000067805 */ /* 0x000fd6000001ff00 */
[----:B------:R-:W-:Y:S05]  /*0c50*/  @!P0 BRA `(.L_x_37) ;  /* 0x0000000000648947 */ /* 0x000fea0003800000 */
[----:B------:R-:W-:Y:S01]  /*0c60*/  IMAD.IADD R5, R5, 0x1, -R2 ;  /* 0x0000000105057824 */ /* 0x000fe200078e0a02 */
[----:B------:R-:W-:Y:S01]  /*0c70*/  FSETP.GEU.AND P1, PT, |R11|, 6.5827683646048100446e-37, PT ;  /* 0x036000000b00780b */ /* 0x000fe20003f2e200 */
[----:B------:R-:W-:Y:S01]  /*0c80*/  IMAD.MOV.U32 R6, RZ, RZ, 0x1 ;  /* 0x00000001ff067424 */ /* 0x000fe200078e00ff */
[----:B------:R-:W-:Y:S03]  /*0c90*/  BSSY.RECONVERGENT B1, `(.L_x_37) ;  /* 0x0000015000017945 */ /* 0x000fe60003800200 */
[----:B------:R-:W0:Y:S08]  /*0ca0*/  I2F.F64 R4, R5 ;  /* 0x0000000500047312 */ /* 0x000e300000201c00 */
[----:B0-----:R-:W0:Y:S02]  /*0cb0*/  MUFU.RCP64H R7, R5 ;  /* 0x0000000500077308 */ /* 0x001e240000001800 */
[----:B0-----:R-:W-:-:S08]  /*0cc0*/  DFMA R8, -R4, R6, 1 ;  /* 0x3ff000000408742b */ /* 0x001fd00000000106 */
[----:B------:R-:W-:-:S08]  /*0cd0*/  DFMA R8, R8, R8, R8 ;  /* 0x000000080808722b */ /* 0x000fd00000000008 */
[----:B------:R-:W-:-:S08]  /*0ce0*/  DFMA R8, R6, R8, R6 ;  /* 0x000000080608722b */ /* 0x000fd00000000006 */
[----:B------:R-:W-:-:S08]  /*0cf0*/  DFMA R6, -R4, R8, 1 ;  /* 0x3ff000000406742b */ /* 0x000fd00000000108 */
[----:B------:R-:W-:-:S08]  /*0d00*/  DFMA R6, R8, R6, R8 ;  /* 0x000000060806722b */ /* 0x000fd00000000008 */
[----:B------:R-:W-:-:S08]  /*0d10*/  DMUL R8, R6, R10 ;  /* 0x0000000a06087228 */ /* 0x000fd00000000000 */
[----:B------:R-:W-:-:S08]  /*0d20*/  DFMA R12, -R4, R8, R10 ;  /* 0x00000008040c722b */ /* 0x000fd0000000010a */
[----:B------:R-:W-:-:S10]  /*0d30*/  DFMA R6, R6, R12, R8 ;  /* 0x0000000c0606722b */ /* 0x000fd40000000008 */
[----:B------:R-:W-:-:S05]  /*0d40*/  FFMA R2, RZ, R5, R7 ;  /* 0x00000005ff027223 */ /* 0x000fca0000000007 */
[----:B------:R-:W-:-:S13]  /*0d50*/  FSETP.GT.AND P0, PT, |R2|, 1.469367938527859385e-39, PT ;  /* 0x001000000200780b */ /* 0x000fda0003f04200 */
[----:B------:R-:W-:Y:S05]  /*0d60*/  @P0 BRA P1, `(.L_x_38) ;  /* 0x00000000001c0947 */ /* 0x000fea0000800000 */
[----:B------:R-:W-:Y:S01]  /*0d70*/  IMAD.MOV.U32 R19, RZ, RZ, R11 ;  /* 0x000000ffff137224 */ /* 0x000fe200078e000b */
[----:B------:R-:W-:Y:S01]  /*0d80*/  MOV R18, R10 ;  /* 0x0000000a00127202 */ /* 0x000fe20000000f00 */
[----:B------:R-:W-:Y:S01]  /*0d90*/  IMAD.MOV.U32 R11, RZ, RZ, R5 ;  /* 0x000000ffff0b7224 */ /* 0x000fe200078e0005 */
[----:B------:R-:W-:-:S07]  /*0da0*/  MOV R2, 0xdc0 ;  /* 0x00000dc000027802 */ /* 0x000fce0000000f00 */
[----:B------:R-:W-:Y:S05]  /*0db0*/  CALL.REL.NOINC `($__internal_1_$__cuda_sm20_div_rn_f64_full) ;  /* 0x0000000c00d47944 */ /* 0x000fea0003c00000 */
[----:B------:R-:W-:Y:S01]  /*0dc0*/  MOV R6, R14 ;  /* 0x0000000e00067202 */ /* 0x000fe20000000f00 */
[----:B------:R-:W-:-:S07]  /*0dd0*/  IMAD.MOV.U32 R7, RZ, RZ, R15 ;  /* 0x000000ffff077224 */ /* 0x000fce00078e000f */
.L_x_38:
[----:B------:R-:W-:Y:S05]  /*0de0*/  BSYNC.RECONVERGENT B1 ;  /* 0x0000000000017941 */ /* 0x000fea0003800200 */
.L_x_37:
[----:B------:R-:W-:Y:S05]  /*0df0*/  BSYNC.RECONVERGENT B0 ;  /* 0x0000000000007941 */ /* 0x000fea0003800200 */
.L_x_36:
[----:B------:R-:W0:Y:S02]  /*0e00*/  LDC.64 R8, c[0x0][0x398] ;  /* 0x0000e600ff087b82 */ /* 0x000e240000000a00 */
[----:B0-----:R-:W-:-:S05]  /*0e10*/  IMAD.WIDE R8, R0, 0x4, R8 ;  /* 0x0000000400087825 */ /* 0x001fca00078e0208 */
[----:B------:R-:W2:Y:S04]  /*0e20*/  LDG.E R2, desc[UR6][R8.64] ;  /* 0x0000000608027981 */ /* 0x000ea8000c1e1900 */
[----:B------:R-:W2:Y:S01]  /*0e30*/  LDG.E R5, desc[UR6][R8.64+0x4] ;  /* 0x0000040608057981 */ /* 0x000ea2000c1e1900 */
[----:B------:R-:W-:Y:S01]  /*0e40*/  BSSY.RECONVERGENT B0, `(.L_x_39) ;  /* 0x00000b2000007945 */ /* 0x000fe20003800200 */
[----:B------:R-:W-:Y:S02]  /*0e50*/  CS2R R18, SRZ ;  /* 0x0000000000127805 */ /* 0x000fe4000001ff00 */
[----:B--2---:R-:W-:-:S13]  /*0e60*/  ISETP.GT.AND P0, PT, R5, R2, PT ;  /* 0x000000020500720c */ /* 0x004fda0003f04270 */
[----:B------:R-:W-:Y:S05]  /*0e70*/  @!P0 BRA `(.L_x_40) ;  /* 0x0000000800b88947 */ /* 0x000fea0003800000 */
[----:B------:R-:W-:Y:S01]  /*0e80*/  IADD3 R4, PT, PT, R2, -R5, RZ ;  /* 0x8000000502047210 */ /* 0x000fe20007ffe0ff */
[--C-:B------:R-:W-:Y:S01]  /*0e90*/  IMAD.IADD R8, R5, 0x1, -R2.reuse ;  /* 0x0000000105087824 */ /* 0x100fe200078e0a02 */
[----:B------:R-:W-:Y:S01]  /*0ea0*/  BSSY.RECONVERGENT B1, `(.L_x_41) ;  /* 0x0000052000017945 */ /* 0x000fe20003800200 */
[----:B------:R-:W-:Y:S02]  /*0eb0*/  CS2R R18, SRZ ;  /* 0x0000000000127805 */ /* 0x000fe4000001ff00 */
[----:B------:R-:W-:Y:S01]  /*0ec0*/  ISETP.GT.U32.AND P0, PT, R4, -0x10, PT ;  /* 0xfffffff00400780c */ /* 0x000fe20003f04070 */
[----:B------:R-:W-:Y:S01]  /*0ed0*/  IMAD.MOV.U32 R4, RZ, RZ, R2 ;  /* 0x000000ffff047224 */ /* 0x000fe200078e0002 */
[----:B------:R-:W-:-:S04]  /*0ee0*/  LOP3.LUT R9, R8, 0xf, RZ, 0xc0, !PT ;  /* 0x0000000f08097812 */ /* 0x000fc800078ec0ff */
[----:B------:R-:W-:-:S07]  /*0ef0*/  ISETP.NE.AND P1, PT, R9, RZ, PT ;  /* 0x000000ff0900720c */ /* 0x000fce0003f25270 */
[----:B------:R-:W-:Y:S06]  /*0f00*/  @P0 BRA `(.L_x_42) ;  /* 0x00000004002c0947 */ /* 0x000fec0003800000 */
[----:B------:R-:W-:Y:S01]  /*0f10*/  LOP3.LUT R22, R8, 0xfffffff0, RZ, 0xc0, !PT ;  /* 0xfffffff008167812 */ /* 0x000fe200078ec0ff */
[----:B------:R-:W-:Y:S01]  /*0f20*/  IMAD.MOV.U32 R23, RZ, RZ, RZ ;  /* 0x000000ffff177224 */ /* 0x000fe200078e00ff */
[----:B------:R-:W-:Y:S02]  /*0f30*/  MOV R4, R2 ;  /* 0x0000000200047202 */ /* 0x000fe40000000f00 */
[----:B------:R-:W-:-:S07]  /*0f40*/  CS2R R18, SRZ ;  /* 0x0000000000127805 */ /* 0x000fce000001ff00 */
.L_x_43:
        /* <DEDUP_REMOVED lines=9> */
[----:B------:R-:W5:Y:S01]  /*0fe0*/  LDG.E R24, desc[UR6][R10.64+0x28] ;  /* 0x000028060a187981 */ /* 0x000f62000c1e1900 */
[----:B-1----:R-:W-:-:S06]  /*0ff0*/  IMAD.WIDE R14, R15, 0x8, R12 ;  /* 0x000000080f0e7825 */ /* 0x002fcc00078e020c */
[----:B------:R-:W4:Y:S01]  /*1000*/  LDG.E.64 R14, desc[UR6][R14.64] ;  /* 0x000000060e0e7981 */ /* 0x000f22000c1e1b00 */
[----:B--2---:R-:W-:-:S06]  /*1010*/  IMAD.WIDE R26, R27, 0x8, R12 ;  /* 0x000000081b1a7825 */ /* 0x004fcc00078e020c */
[----:B------:R-:W2:Y:S01]  /*1020*/  LDG.E.64 R26, desc[UR6][R26.64] ;  /* 0x000000061a1a7981 */ /* 0x000ea2000c1e1b00 */
[----:B---3--:R-:W-:-:S06]  /*1030*/  IMAD.WIDE R20, R21, 0x8, R12 ;  /* 0x0000000815147825 */ /* 0x008fcc00078e020c */
[----:B------:R-:W3:Y:S01]  /*1040*/  LDG.E.64 R20, desc[UR6][R20.64] ;  /* 0x0000000614147981 */ /* 0x000ee2000c1e1b00 */
[----:B----4-:R-:W-:Y:S01]  /*1050*/  DADD R14, R14, R18 ;  /* 0x000000000e0e7229 */ /* 0x010fe20000000012 */
[--C-:B------:R-:W-:Y:S02]  /*1060*/  IMAD.WIDE R18, R25, 0x8, R12.reuse ;  /* 0x0000000819127825 */ /* 0x100fe400078e020c */
[----:B------:R-:W4:Y:S04]  /*1070*/  LDG.E R25, desc[UR6][R10.64+0x18] ;  /* 0x000018060a197981 */ /* 0x000f28000c1e1900 */
[----:B------:R-:W4:Y:S01]  /*1080*/  LDG.E.64 R18, desc[UR6][R18.64] ;  /* 0x0000000612127981 */ /* 0x000f22000c1e1b00 */
[----:B--2---:R-:W-:Y:S01]  /*1090*/  DADD R26, R14, R26 ;  /* 0x000000000e1a7229 */ /* 0x004fe2000000001a */
[----:B-----5:R-:W-:-:S02]  /*10a0*/  IMAD.WIDE R14, R29, 0x8, R12 ;  /* 0x000000081d0e7825 */ /* 0x020fc400078e020c */
[----:B------:R-:W2:Y:S04]  /*10b0*/  LDG.E R29, desc[UR6][R10.64+0x1c] ;  /* 0x00001c060a1d7981 */ /* 0x000ea8000c1e1900 */
[----:B------:R-:W5:Y:S01]  /*10c0*/  LDG.E.64 R14, desc[UR6][R14.64] ;  /* 0x000000060e0e7981 */ /* 0x000f62000c1e1b00 */
[----:B---3--:R-:W-:Y:S01]  /*10d0*/  DADD R20, R26, R20 ;  /* 0x000000001a147229 */ /* 0x008fe20000000014 */
[--C-:B------:R-:W-:Y:S02]  /*10e0*/  IMAD.WIDE R16, R17, 0x8, R12.reuse ;  /* 0x0000000811107825 */ /* 0x100fe400078e020c */
[----:B------:R-:W3:Y:S04]  /*10f0*/  LDG.E R27, desc[UR6][R10.64+0x20] ;  /* 0x000020060a1b7981 */ /* 0x000ee8000c1e1900 */
[----:B------:R-:W3:Y:S04]  /*1100*/  LDG.E.64 R16, desc[UR6][R16.64] ;  /* 0x0000000610107981 */ /* 0x000ee8000c1e1b00 */
[----:B------:R-:W3:Y:S01]  /*1110*/  LDG.E R26, desc[UR6][R10.64+0x3c] ;  /* 0x00003c060a1a7981 */ /* 0x000ee2000c1e1900 */
[----:B----4-:R-:W-:Y:S01]  /*1120*/  DADD R18, R20, R18 ;  /* 0x0000000014127229 */ /* 0x010fe20000000012 */
[----:B------:R-:W-:-:S02]  /*1130*/  IMAD.WIDE R20, R25, 0x8, R12 ;  /* 0x0000000819147825 */ /* 0x000fc400078e020c */
[----:B------:R-:W4:Y:S04]  /*1140*/  LDG.E R25, desc[UR6][R10.64+0x24] ;  /* 0x000024060a197981 */ /* 0x000f28000c1e1900 */
[----:B------:R-:W4:Y:S01]  /*1150*/  LDG.E.64 R20, desc[UR6][R20.64] ;  /* 0x0000000614147981 */ /* 0x000f22000c1e1b00 */
[----:B-----5:R-:W-:Y:S01]  /*1160*/  DADD R14, R18, R14 ;  /* 0x00000000120e7229 */ /* 0x020fe2000000000e */
[--C-:B--2---:R-:W-:Y:S02]  /*1170*/  IMAD.WIDE R18, R29, 0x8, R12.reuse ;  /* 0x000000081d127825 */ /* 0x104fe400078e020c */
[----:B------:R-:W2:Y:S04]  /*1180*/  LDG.E R29, desc[UR6][R10.64+0x30] ;  /* 0x000030060a1d7981 */ /* 0x000ea8000c1e1900 */
[----:B------:R-:W5:Y:S01]  /*1190*/  LDG.E.64 R18, desc[UR6][R18.64] ;  /* 0x0000000612127981 */ /* 0x000f62000c1e1b00 */
[----:B---3--:R-:W-:Y:S01]  /*11a0*/  DADD R16, R14, R16 ;  /* 0x000000000e107229 */ /* 0x008fe20000000010 */
[----:B------:R-:W-:-:S02]  /*11b0*/  IMAD.WIDE R14, R27, 0x8, R12 ;  /* 0x000000081b0e7825 */ /* 0x000fc400078e020c */
[----:B------:R-:W3:Y:S04]  /*11c0*/  LDG.E R27, desc[UR6][R10.64+0x2c] ;  /* 0x00002c060a1b7981 */ /* 0x000ee8000c1e1900 */
[----:B------:R-:W2:Y:S01]  /*11d0*/  LDG.E.64 R14, desc[UR6][R14.64] ;  /* 0x000000060e0e7981 */ /* 0x000ea2000c1e1b00 */
[----:B----4-:R-:W-:Y:S01]  /*11e0*/  DADD R20, R16, R20 ;  /* 0x0000000010147229 */ /* 0x010fe20000000014 */
[--C-:B------:R-:W-:Y:S02]  /*11f0*/  IMAD.WIDE R16, R25, 0x8, R12.reuse ;  /* 0x0000000819107825 */ /* 0x100fe400078e020c */
[----:B------:R-:W4:Y:S04]  /*1200*/  LDG.E R25, desc[UR6][R10.64+0x34] ;  /* 0x000034060a197981 */ /* 0x000f28000c1e1900 */
[----:B------:R-:W4:Y:S01]  /*1210*/  LDG.E.64 R16, desc[UR6][R16.64] ;  /* 0x0000000610107981 */ /* 0x000f22000c1e1b00 */
[----:B-----5:R-:W-:Y:S01]  /*1220*/  DADD R18, R20, R18 ;  /* 0x0000000014127229 */ /* 0x020fe20000000012 */
[----:B------:R-:W-:-:S02]  /*1230*/  IMAD.WIDE R20, R24, 0x8, R12 ;  /* 0x0000000818147825 */ /* 0x000fc400078e020c */
[----:B------:R0:W5:Y:S04]  /*1240*/  LDG.E R24, desc[UR6][R10.64+0x38] ;  /* 0x000038060a187981 */ /* 0x000168000c1e1900 */
[----:B------:R-:W5:Y:S01]  /*1250*/  LDG.E.64 R20, desc[UR6][R20.64] ;  /* 0x0000000614147981 */ /* 0x000f62000c1e1b00 */
[----:B--2---:R-:W-:Y:S01]  /*1260*/  DADD R14, R18, R14 ;  /* 0x00000000120e7229 */ /* 0x004fe2000000000e */
[----:B---3--:R-:W-:-:S06]  /*1270*/  IMAD.WIDE R18, R27, 0x8, R12 ;  /* 0x000000081b127825 */ /* 0x008fcc00078e020c */
[----:B------:R-:W2:Y:S01]  /*1280*/  LDG.E.64 R18, desc[UR6][R18.64] ;  /* 0x0000000612127981 */ /* 0x000ea2000c1e1b00 */
[----:B0-----:R-:W-:-:S06]  /*1290*/  IMAD.WIDE R10, R26, 0x8, R12 ;  /* 0x000000081a0a7825 */ /* 0x001fcc00078e020c */
[----:B------:R-:W3:Y:S01]  /*12a0*/  LDG.E.64 R10, desc[UR6][R10.64] ;  /* 0x000000060a0a7981 */ /* 0x000ee2000c1e1b00 */
[----:B----4-:R-:W-:Y:S01]  /*12b0*/  DADD R14, R14, R16 ;  /* 0x000000000e0e7229 */ /* 0x010fe20000000010 */
[----:B------:R-:W-:-:S04]  /*12c0*/  IMAD.WIDE R16, R29, 0x8, R12 ;  /* 0x000000081d107825 */ /* 0x000fc800078e020c */
[----:B------:R-:W-:Y:S02]  /*12d0*/  IMAD.WIDE R28, R25, 0x8, R12 ;  /* 0x00000008191c7825 */ /* 0x000fe400078e020c */
[----:B------:R-:W4:Y:S01]  /*12e0*/  LDG.E.64 R16, desc[UR6][R16.64] ;  /* 0x0000000610107981 */ /* 0x000f22000c1e1b00 */
[----:B-----5:R-:W-:-:S03]  /*12f0*/  DADD R14, R14, R20 ;  /* 0x000000000e0e7229 */ /* 0x020fc60000000014 */
[----:B------:R-:W5:Y:S01]  /*1300*/  LDG.E.64 R28, desc[UR6][R28.64] ;  /* 0x000000061c1c7981 */ /* 0x000f62000c1e1b00 */
[----:B------:R-:W-:-:S06]  /*1310*/  IMAD.WIDE R20, R24, 0x8, R12 ;  /* 0x0000000818147825 */ /* 0x000fcc00078e020c */
[----:B------:R-:W3:Y:S01]  /*1320*/  LDG.E.64 R20, desc[UR6][R20.64] ;  /* 0x0000000614147981 */ /* 0x000ee2000c1e1b00 */
[----:B--2---:R-:W-:Y:S01]  /*1330*/  DADD R14, R14, R18 ;  /* 0x000000000e0e7229 */ /* 0x004fe20000000012 */
[----:B------:R-:W-:-:S05]  /*1340*/  VIADD R23, R23, 0x10 ;  /* 0x0000001017177836 */ /* 0x000fca0000000000 */
[----:B------:R-:W-:Y:S01]  /*1350*/  ISETP.NE.AND P0, PT, R23, R22, PT ;  /* 0x000000161700720c */ /* 0x000fe20003f05270 */
[----:B------:R-:W-:Y:S01]  /*1360*/  VIADD R4, R4, 0x10 ;  /* 0x0000001004047836 */ /* 0x000fe20000000000 */
[----:B----4-:R-:W-:-:S08]  /*1370*/  DADD R14, R14, R16 ;  /* 0x000000000e0e7229 */ /* 0x010fd00000000010 */
[----:B-----5:R-:W-:-:S08]  /*1380*/  DADD R14, R14, R28 ;  /* 0x000000000e0e7229 */ /* 0x020fd0000000001c */
[----:B---3--:R-:W-:-:S08]  /*1390*/  DADD R14, R14, R20 ;  /* 0x000000000e0e7229 */ /* 0x008fd00000000014 */
[----:B------:R-:W-:Y:S01]  /*13a0*/  DADD R18, R14, R10 ;  /* 0x000000000e127229 */ /* 0x000fe2000000000a */
[----:B------:R-:W-:Y:S10]  /*13b0*/  @P0 BRA `(.L_x_43) ;  /* 0xfffffff800e40947 */ /* 0x000ff4000383ffff */
.L_x_42:
[----:B------:R-:W-:Y:S05]  /*13c0*/  BSYNC.RECONVERGENT B1 ;  /* 0x0000000000017941 */ /* 0x000fea0003800200 */
.L_x_41:
        /* <DEDUP_REMOVED lines=21> */
[----:B---3--:R-:W-:-:S04]  /*1520*/  IMAD.WIDE R10, R11, 0x8, R12 ;  /* 0x000000080b0a7825 */ /* 0x008fc800078e020c */
[--C-:B----4-:R-:W-:Y:S02]  /*1530*/  IMAD.WIDE R16, R17, 0x8, R12.reuse ;  /* 0x0000000811107825 */ /* 0x110fe400078e020c */
[----:B------:R-:W3:Y:S04]  /*1540*/  LDG.E.64 R10, desc[UR6][R10.64] ;  /* 0x000000060a0a7981 */ /* 0x000ee8000c1e1b00 */
[----:B------:R-:W4:Y:S01]  /*1550*/  LDG.E.64 R16, desc[UR6][R16.64] ;  /* 0x0000000610107981 */ /* 0x000f22000c1e1b00 */
[----:B-----5:R-:W-:-:S06]  /*1560*/  IMAD.WIDE R22, R23, 0x8, R12 ;  /* 0x0000000817167825 */ /* 0x020fcc00078e020c */
[----:B------:R-:W5:Y:S01]  /*1570*/  LDG.E.64 R22, desc[UR6][R22.64] ;  /* 0x0000000616167981 */ /* 0x000f62000c1e1b00 */
[----:B------:R-:W-:Y:S01]  /*1580*/  DADD R20, R18, R20 ;  /* 0x0000000012147229 */ /* 0x000fe20000000014 */
[----:B------:R-:W-:-:S06]  /*1590*/  IMAD.WIDE R18, R27, 0x8, R12 ;  /* 0x000000081b127825 */ /* 0x000fcc00078e020c */
[----:B------:R-:W5:Y:S01]  /*15a0*/  LDG.E.64 R18, desc[UR6][R18.64] ;  /* 0x0000000612127981 */ /* 0x000f62000c1e1b00 */
[----:B--2---:R-:W-:Y:S01]  /*15b0*/  DADD R14, R20, R14 ;  /* 0x00000000140e7229 */ /* 0x004fe2000000000e */
[----:B------:R-:W-:-:S04]  /*15c0*/  IMAD.WIDE R20, R9, 0x8, R12 ;  /* 0x0000000809147825 */ /* 0x000fc800078e020c */
[----:B------:R-:W-:Y:S02]  /*15d0*/  IMAD.WIDE R12, R25, 0x8, R12 ;  /* 0x00000008190c7825 */ /* 0x000fe400078e020c */
[----:B------:R-:W2:Y:S04]  /*15e0*/  LDG.E.64 R20, desc[UR6][R20.64] ;  /* 0x0000000614147981 */ /* 0x000ea8000c1e1b00 */
[----:B------:R-:W2:Y:S01]  /*15f0*/  LDG.E.64 R12, desc[UR6][R12.64] ;  /* 0x000000060c0c7981 */ /* 0x000ea2000c1e1b00 */
[----:B---3--:R-:W-:-:S08]  /*1600*/  DADD R10, R14, R10 ;  /* 0x000000000e0a7229 */ /* 0x008fd0000000000a */
[----:B----4-:R-:W-:Y:S01]  /*1610*/  DADD R10, R10, R16 ;  /* 0x000000000a0a7229 */ /* 0x010fe20000000010 */
[----:B------:R-:W-:-:S07]  /*1620*/  IADD3 R4, PT, PT, R4, 0x8, RZ ;  /* 0x0000000804047810 */ /* 0x000fce0007ffe0ff */
[----:B-----5:R-:W-:-:S08]  /*1630*/  DADD R10, R10, R18 ;  /* 0x000000000a0a7229 */ /* 0x020fd00000000012 */
[----:B------:R-:W-:-:S08]  /*1640*/  DADD R10, R10, R22 ;  /* 0x000000000a0a7229 */ /* 0x000fd00000000016 */
[----:B--2---:R-:W-:-:S08]  /*1650*/  DADD R10, R10, R20 ;  /* 0x000000000a0a7229 */ /* 0x004fd00000000014 */
[----:B------:R-:W-:-:S11]  /*1660*/  DADD R18, R10, R12 ;  /* 0x000000000a127229 */ /* 0x000fd6000000000c */
.L_x_45:
[----:B------:R-:W-:Y:S05]  /*1670*/  BSYNC.RECONVERGENT B1 ;  /* 0x0000000000017941 */ /* 0x000fea0003800200 */
.L_x_44:
        /* <DEDUP_REMOVED lines=21> */
[----:B------:R-:W-:Y:S01]  /*17d0*/  VIADD R4, R4, 0x4 ;  /* 0x0000000404047836 */ /* 0x000fe20000000000 */
[----:B--2---:R-:W-:-:S08]  /*17e0*/  DADD R18, R18, R12 ;  /* 0x0000000012127229 */ /* 0x004fd0000000000c */
[----:B---3--:R-:W-:-:S08]  /*17f0*/  DADD R18, R18, R16 ;  /* 0x0000000012127229 */ /* 0x008fd00000000010 */
[----:B----4-:R-:W-:-:S08]  /*1800*/  DADD R18, R18, R10 ;  /* 0x0000000012127229 */ /* 0x010fd0000000000a */
[----:B-----5:R-:W-:-:S11]  /*1810*/  DADD R18, R18, R14 ;  /* 0x0000000012127229 */ /* 0x020fd6000000000e */
.L_x_47:
[----:B------:R-:W-:Y:S05]  /*1820*/  BSYNC.RECONVERGENT B1 ;  /* 0x0000000000017941 */ /* 0x000fea0003800200 */
.L_x_46:
        /* <DEDUP_REMOVED lines=19> */
.L_x_40:
[----:B------:R-:W-:Y:S05]  /*1960*/  BSYNC.RECONVERGENT B0 ;  /* 0x0000000000007941 */ /* 0x000fea0003800200 */
.L_x_39:
[----:B------:R-:W-:Y:S01]  /*1970*/  ISETP.NE.AND P0, PT, R5, R2, PT ;  /* 0x000000020500720c */ /* 0x000fe20003f05270 */
[----:B------:R-:W-:Y:S01]  /*1980*/  BSSY.RECONVERGENT B0, `(.L_x_48) ;  /* 0x000001d000007945 */ /* 0x000fe20003800200 */
[----:B------:R-:W-:-:S11]  /*1990*/  CS2R R8, SRZ ;  /* 0x0000000000087805 */ /* 0x000fd6000001ff00 */
[----:B------:R-:W-:Y:S05]  /*19a0*/  @!P0 BRA `(.L_x_49) ;  /* 0x0000000000688947 */ /* 0x000fea0003800000 */
[----:B------:R-:W-:Y:S01]  /*19b0*/  IMAD.IADD R8, R5, 0x1, -R2 ;  /* 0x0000000105087824 */ /* 0x000fe200078e0a02 */
[----:B------:R-:W-:Y:S01]  /*19c0*/  MOV R4, 0x1 ;  /* 0x0000000100047802 */ /* 0x000fe20000000f00 */
[----:B------:R-:W-:Y:S01]  /*19d0*/  BSSY.RECONVERGENT B1, `(.L_x_50) ;  /* 0x0000015000017945 */ /* 0x000fe20003800200 */
[----:B------:R-:W-:-:S03]  /*19e0*/  FSETP.GEU.AND P1, PT, |R19|, 6.5827683646048100446e-37, PT ;  /* 0x036000001300780b */ /* 0x000fc60003f2e200 */
        /* <DEDUP_REMOVED lines=14> */
[----:B------:R-:W-:Y:S01]  /*1ad0*/  MOV R2, 0x1b00 ;  /* 0x00001b0000027802 */ /* 0x000fe20000000f00 */
[----:B------:R-:W-:-:S07]  /*1ae0*/  IMAD.MOV.U32 R11, RZ, RZ, R9 ;  /* 0x000000ffff0b7224 */ /* 0x000fce00078e0009 */
[----:B------:R-:W-:Y:S05]  /*1af0*/  CALL.REL.NOINC `($__internal_1_$__cuda_sm20_div_rn_f64_full) ;  /* 0x0000000000847944 */ /* 0x000fea0003c00000 */
[----:B------:R-:W-:Y:S01]  /*1b00*/  MOV R4, R14 ;  /* 0x0000000e00047202 */ /* 0x000fe20000000f00 */
[----:B------:R-:W-:-:S07]  /*1b10*/  IMAD.MOV.U32 R5, RZ, RZ, R15 ;  /* 0x000000ffff057224 */ /* 0x000fce00078e000f */
.L_x_51:
[----:B------:R-:W-:Y:S05]  /*1b20*/  BSYNC.RECONVERGENT B1 ;  /* 0x0000000000017941 */ /* 0x000fea0003800200 */
.L_x_50:
[----:B------:R-:W-:Y:S01]  /*1b30*/  IMAD.MOV.U32 R8, RZ, RZ, R4 ;  /* 0x000000ffff087224 */ /* 0x000fe200078e0004 */
[----:B------:R-:W-:-:S07]  /*1b40*/  MOV R9, R5 ;  /* 0x0000000500097202 */ /* 0x000fce0000000f00 */
.L_x_49:
[----:B------:R-:W-:Y:S05]  /*1b50*/  BSYNC.RECONVERGENT B0 ;  /* 0x0000000000007941 */ /* 0x000fea0003800200 */
.L_x_48:
[----:B------:R-:W-:Y:S01]  /*1b60*/  DADD R6, -R8, R6 ;  /* 0x0000000008067229 */ /* 0x000fe20000000106 */
[----:B------:R-:W-:Y:S01]  /*1b70*/  IMAD.MOV.U32 R4, RZ, RZ, 0x0 ;  /* 0x00000000ff047424 */ /* 0x000fe200078e00ff */
[----:B------:R-:W-:Y:S01]  /*1b80*/  BSSY.RECONVERGENT B0, `(.L_x_52) ;  /* 0x0000010000007945 */ /* 0x000fe20003800200 */
[----:B------:R-:W-:-:S06]  /*1b90*/  IMAD.MOV.U32 R5, RZ, RZ, 0x408f4000 ;  /* 0x408f4000ff057424 */ /* 0x000fcc00078e00ff */
[----:B------:R-:W-:Y:S01]  /*1ba0*/  DFMA R6, R6, R4, 0.5 ;  /* 0x3fe000000606742b */ /* 0x000fe20000000004 */
[----:B------:R-:W-:Y:S01]  /*1bb0*/  MOV R5, 0x3a83126f ;  /* 0x3a83126f00057802 */ /* 0x000fe20000000f00 */
[----:B------:R-:W-:-:S04]  /*1bc0*/  IMAD.MOV.U32 R4, RZ, RZ, 0x447a0000 ;  /* 0x447a0000ff047424 */ /* 0x000fc800078e00ff */
[----:B------:R-:W0:Y:S01]  /*1bd0*/  F2I.F64.TRUNC R2, R6 ;  /* 0x0000000600027311 */ /* 0x000e22000030d100 */
        /* <DEDUP_REMOVED lines=9> */
[----:B------:R-:W-:Y:S05]  /*1c70*/  CALL.REL.NOINC `($__internal_2_$__cuda_sm3x_div_rn_noftz_f32_slowpath) ;  /* 0x0000000400a07944 */ /* 0x000fea0003c00000 */
.L_x_53:
[----:B------:R-:W-:Y:S05]  /*1c80*/  BSYNC.RECONVERGENT B0 ;  /* 0x0000000000007941 */ /* 0x000fea0003800200 */
.L_x_52:
[----:B------:R-:W0:Y:S01]  /*1c90*/  LDC.64 R4, c[0x0][0x380] ;  /* 0x0000e000ff047b82 */ /* 0x000e220000000a00 */
[----:B------:R-:W1:Y:S01]  /*1ca0*/  LDCU UR4, c[0x0][0x3b0] ;  /* 0x00007600ff0477ac */ /* 0x000e620008000800 */
[----:B0-----:R-:W-:-:S04]  /*1cb0*/  IMAD.WIDE R4, R0, 0x4, R4 ;  /* 0x0000000400047825 */ /* 0x001fc800078e0204 */
[----:B------:R-:W-:Y:S01]  /*1cc0*/  IMAD.IADD R0, R3, 0x1, R0 ;  /* 0x0000000103007824 */ /* 0x000fe200078e0200 */
[----:B------:R0:W-:Y:S04]  /*1cd0*/  STG.E desc[UR6][R4.64], R9 ;  /* 0x0000000904007986 */ /* 0x0001e8000c101906 */
[----:B-1----:R-:W-:-:S13]  /*1ce0*/  ISETP.GE.AND P0, PT, R0, UR4, PT ;  /* 0x0000000400007c0c */ /* 0x002fda000bf06270 */
[----:B0-----:R-:W-:Y:S05]  /*1cf0*/  @!P0 BRA `(.L_x_54) ;  /* 0xffffffe000ec8947 */ /* 0x001fea000383ffff */
[----:B------:R-:W-:Y:S05]  /*1d00*/  EXIT ;  /* 0x000000000000794d */ /* 0x000fea0003800000 */
        .weak           $__internal_1_$__cuda_sm20_div_rn_f64_full
        .type           $__internal_1_$__cuda_sm20_div_rn_f64_full,@function
        .size           $__internal_1_$__cuda_sm20_div_rn_f64_full,($__internal_2_$__cuda_sm3x_div_rn_noftz_f32_slowpath - $__internal_1_$__cuda_sm20_div_rn_f64_full)
$__internal_1_$__cuda_sm20_div_rn_f64_full:
[C---:B------:R-:W-:Y:S01]  /*1d10*/  FSETP.GEU.AND P0, PT, |R11|.reuse, 1.469367938527859385e-39, PT ;  /* 0x001000000b00780b */ /* 0x040fe20003f0e200 */
[----:B------:R-:W-:Y:S01]  /*1d20*/  IMAD.MOV.U32 R16, RZ, RZ, 0x1 ;  /* 0x00000001ff107424 */ /* 0x000fe200078e00ff */
[C---:B------:R-:W-:Y:S01]  /*1d30*/  LOP3.LUT R12, R11.reuse, 0x800fffff, RZ, 0xc0, !PT ;  /* 0x800fffff0b0c7812 */ /* 0x040fe200078ec0ff */
[----:B------:R-:W-:Y:S01]  /*1d40*/  IMAD.MOV.U32 R8, RZ, RZ, R18 ;  /* 0x000000ffff087224 */ /* 0x000fe200078e0012 */
[----:B------:R-:W-:Y:S01]  /*1d50*/  MOV R10, R4 ;  /* 0x00000004000a7202 */ /* 0x000fe20000000f00 */
[----:B------:R-:W-:Y:S01]  /*1d60*/  BSSY.RECONVERGENT B2, `(.L_x_55) ;  /* 0x0000056000027945 */ /* 0x000fe20003800200 */
[----:B------:R-:W-:Y:S01]  /*1d70*/  LOP3.LUT R13, R12, 0x3ff00000, RZ, 0xfc, !PT ;  /* 0x3ff000000c0d7812 */ /* 0x000fe200078efcff */
[----:B------:R-:W-:Y:S01]  /*1d80*/  IMAD.MOV.U32 R12, RZ, RZ, R4 ;  /* 0x000000ffff0c7224 */ /* 0x000fe200078e0004 */
[----:B------:R-:W-:Y:S02]  /*1d90*/  MOV R9, R19 ;  /* 0x0000001300097202 */ /* 0x000fe40000000f00 */
[----:B------:R-:W-:-:S02]  /*1da0*/  LOP3.LUT R20, R11, 0x7ff00000, RZ, 0xc0, !PT ;  /* 0x7ff000000b147812 */ /* 0x000fc400078ec0ff */
[C---:B------:R-:W-:Y:S01]  /*1db0*/  FSETP.GEU.AND P2, PT, |R9|.reuse, 1.469367938527859385e-39, PT ;  /* 0x001000000900780b */ /* 0x040fe20003f4e200 */
[----:B------:R-:W-:Y:S01]  /*1dc0*/  @!P0 DMUL R12, R10, 8.98846567431157953865e+307 ;  /* 0x7fe000000a0c8828 */ /* 0x000fe20000000000 */
[----:B------:R-:W-:-:S04]  /*1dd0*/  LOP3.LUT R15, R9, 0x7ff00000, RZ, 0xc0, !PT ;  /* 0x7ff00000090f7812 */ /* 0x000fc800078ec0ff */
[----:B------:R-:W-:Y:S01]  /*1de0*/  ISETP.GE.U32.AND P1, PT, R15, R20, PT ;  /* 0x000000140f00720c */ /* 0x000fe20003f26070 */
[----:B------:R-:W0:Y:S06]  /*1df0*/  MUFU.RCP64H R17, R13 ;  /* 0x0000000d00117308 */ /* 0x000e2c0000001800 */
[----:B------:R-:W-:-:S04]  /*1e00*/  @!P2 LOP3.LUT R14, R11, 0x7ff00000, RZ, 0xc0, !PT ;  /* 0x7ff000000b0ea812 */ /* 0x000fc800078ec0ff */
[----:B------:R-:W-:Y:S01]  /*1e10*/  @!P2 ISETP.GE.U32.AND P3, PT, R15, R14, PT ;  /* 0x0000000e0f00a20c */ /* 0x000fe20003f66070 */
[----:B------:R-:W-:-:S05]  /*1e20*/  IMAD.MOV.U32 R14, RZ, RZ, 0x1ca00000 ;  /* 0x1ca00000ff0e7424 */ /* 0x000fca00078e00ff */
[----:B------:R-:W-:Y:S01]  /*1e30*/  @!P2 SEL R19, R14, 0x63400000, !P3 ;  /* 0x634000000e13a807 */ /* 0x000fe20005800000 */
[----:B0-----:R-:W-:-:S03]  /*1e40*/  DFMA R4, R16, -R12, 1 ;  /* 0x3ff000001004742b */ /* 0x001fc6000000080c */
[----:B------:R-:W-:-:S04]  /*1e50*/  @!P2 LOP3.LUT R22, R19, 0x80000000, R9, 0xf8, !PT ;  /* 0x800000001316a812 */ /* 0x000fc800078ef809 */
[----:B------:R-:W-:Y:S01]  /*1e60*/  @!P2 LOP3.LUT R23, R22, 0x100000, RZ, 0xfc, !PT ;  /* 0x001000001617a812 */ /* 0x000fe200078efcff */
[----:B------:R-:W-:Y:S01]  /*1e70*/  DFMA R4, R4, R4, R4 ;  /* 0x000000040404722b */ /* 0x000fe20000000004 */
[----:B------:R-:W-:-:S07]  /*1e80*/  @!P2 IMAD.MOV.U32 R22, RZ, RZ, RZ ;  /* 0x000000ffff16a224 */ /* 0x000fce00078e00ff */
[----:B------:R-:W-:Y:S01]  /*1e90*/  DFMA R16, R16, R4, R16 ;  /* 0x000000041010722b */ /* 0x000fe20000000010 */
[----:B------:R-:W-:Y:S02]  /*1ea0*/  SEL R5, R14, 0x63400000, !P1 ;  /* 0x634000000e057807 */ /* 0x000fe40004800000 */
[----:B------:R-:W-:Y:S02]  /*1eb0*/  MOV R4, R8 ;  /* 0x0000000800047202 */ /* 0x000fe40000000f00 */
[----:B------:R-:W-:-:S03]  /*1ec0*/  LOP3.LUT R5, R5, 0x800fffff, R9, 0xf8, !PT ;  /* 0x800fffff05057812 */ /* 0x000fc600078ef809 */
[----:B------:R-:W-:-:S03]  /*1ed0*/  DFMA R18, R16, -R12, 1 ;  /* 0x3ff000001012742b */ /* 0x000fc6000000080c */
[----:B------:R-:W-:Y:S01]  /*1ee0*/  @!P2 DFMA R4, R4, 2, -R22 ;  /* 0x400000000404a82b */ /* 0x000fe20000000816 */
[----:B------:R-:W-:Y:S01]  /*1ef0*/  IMAD.MOV.U32 R22, RZ, RZ, R15 ;  /* 0x000000ffff167224 */ /* 0x000fe200078e000f */
[----:B------:R-:W-:-:S03]  /*1f00*/  MOV R23, R20 ;  /* 0x0000001400177202 */ /* 0x000fc60000000f00 */
[----:B------:R-:W-:Y:S01]  /*1f10*/  DFMA R16, R16, R18, R16 ;  /* 0x000000121010722b */ /* 0x000fe20000000010 */
[----:B------:R-:W-:-:S04]  /*1f20*/  @!P0 LOP3.LUT R23, R13, 0x7ff00000, RZ, 0xc0, !PT ;  /* 0x7ff000000d178812 */ /* 0x000fc800078ec0ff */
[----:B------:R-:W-:Y:S01]  /*1f30*/  @!P2 LOP3.LUT R22, R5, 0x7ff00000, RZ, 0xc0, !PT ;  /* 0x7ff000000516a812 */ /* 0x000fe200078ec0ff */
[----:B------:R-:W-:Y:S02]  /*1f40*/  VIADD R25, R23, 0xffffffff ;  /* 0xffffffff17197836 */ /* 0x000fe40000000000 */
[----:B------:R-:W-:Y:S02]  /*1f50*/  DMUL R18, R16, R4 ;  /* 0x0000000410127228 */ /* 0x000fe40000000000 */
[----:B------:R-:W-:-:S05]  /*1f60*/  VIADD R24, R22, 0xffffffff ;  /* 0xffffffff16187836 */ /* 0x000fca0000000000 */
[----:B------:R-:W-:Y:S01]  /*1f70*/  ISETP.GT.U32.AND P0, PT, R24, 0x7feffffe, PT ;  /* 0x7feffffe1800780c */ /* 0x000fe20003f04070 */
[----:B------:R-:W-:-:S03]  /*1f80*/  DFMA R20, R18, -R12, R4 ;  /* 0x8000000c1214722b */ /* 0x000fc60000000004 */
[----:B------:R-:W-:-:S05]  /*1f90*/  ISETP.GT.U32.OR P0, PT, R25, 0x7feffffe, P0 ;  /* 0x7feffffe1900780c */ /* 0x000fca0000704470 */
[----:B------:R-:W-:-:S08]  /*1fa0*/  DFMA R16, R16, R20, R18 ;  /* 0x000000141010722b */ /* 0x000fd00000000012 */
[----:B------:R-:W-:Y:S05]  /*1fb0*/  @P0 BRA `(.L_x_56) ;  /* 0x00000000006c0947 */ /* 0x000fea0003800000 */
[----:B------:R-:W-:-:S04]  /*1fc0*/  LOP3.LUT R18, R11, 0x7ff00000, RZ, 0xc0, !PT ;  /* 0x7ff000000b127812 */ /* 0x000fc800078ec0ff */
[CC--:B------:R-:W-:Y:S02]  /*1fd0*/  VIADDMNMX R8, R15.reuse, -R18.reuse, 0xb9600000, !PT ;  /* 0xb96000000f087446 */ /* 0x0c0fe40007800912 */
[----:B------:R-:W-:Y:S02]  /*1fe0*/  ISETP.GE.U32.AND P0, PT, R15, R18, PT ;  /* 0x000000120f00720c */ /* 0x000fe40003f06070 */
[----:B------:R-:W-:Y:S02]  /*1ff0*/  VIMNMX R8, PT, PT, R8, 0x46a00000, PT ;  /* 0x46a0000008087848 */ /* 0x000fe40003fe0100 */
[----:B------:R-:W-:-:S04]  /*2000*/  SEL R9, R14, 0x63400000, !P0 ;  /* 0x634000000e097807 */ /* 0x000fc80004000000 */
[----:B------:R-:W-:Y:S01]  /*2010*/  IADD3 R18, PT, PT, -R9, R8, RZ ;  /* 0x0000000809127210 */ /* 0x000fe20007ffe1ff */
[----:B------:R-:W-:-:S04]  /*2020*/  IMAD.MOV.U32 R8, RZ, RZ, RZ ;  /* 0x000000ffff087224 */ /* 0x000fc800078e00ff */
[----:B------:R-:W-:-:S06]  /*2030*/  VIADD R9, R18, 0x7fe00000 ;  /* 0x7fe0000012097836 */ /* 0x000fcc0000000000 */
[----:B------:R-:W-:-:S10]  /*2040*/  DMUL R14, R16, R8 ;  /* 0x00000008100e7228 */ /* 0x000fd40000000000 */
[----:B------:R-:W-:-:S13]  /*2050*/  FSETP.GTU.AND P0, PT, |R15|, 1.469367938527859385e-39, PT ;  /* 0x001000000f00780b */ /* 0x000fda0003f0c200 */
[----:B------:R-:W-:Y:S05]  /*2060*/  @P0 BRA `(.L_x_57) ;  /* 0x0000000000940947 */ /* 0x000fea0003800000 */
[----:B------:R-:W-:Y:S01]  /*2070*/  DFMA R4, R16, -R12, R4 ;  /* 0x8000000c1004722b */ /* 0x000fe20000000004 */
[----:B------:R-:W-:-:S09]  /*2080*/  MOV R8, RZ ;  /* 0x000000ff00087202 */ /* 0x000fd20000000f00 */
[C---:B------:R-:W-:Y:S02]  /*2090*/  FSETP.NEU.AND P0, PT, R5.reuse, RZ, PT ;  /* 0x000000ff0500720b */ /* 0x040fe40003f0d000 */
[----:B------:R-:W-:-:S04]  /*20a0*/  LOP3.LUT R11, R5, 0x80000000, R11, 0x48, !PT ;  /* 0x80000000050b7812 */ /* 0x000fc800078e480b */
[----:B------:R-:W-:-:S07]  /*20b0*/  LOP3.LUT R9, R11, R9, RZ, 0xfc, !PT ;  /* 0x000000090b097212 */ /* 0x000fce00078efcff */
[----:B------:R-:W-:Y:S05]  /*20c0*/  @!P0 BRA `(.L_x_57) ;  /* 0x00000000007c8947 */ /* 0x000fea0003800000 */
[----:B------:R-:W-:Y:S01]  /*20d0*/  IMAD.MOV R5, RZ, RZ, -R18 ;  /* 0x000000ffff057224 */ /* 0x000fe200078e0a12 */
[----:B------:R-:W-:Y:S01]  /*20e0*/  DMUL.RP R8, R16, R8 ;  /* 0x0000000810087228 */ /* 0x000fe20000008000 */
[----:B------:R-:W-:-:S06]  /*20f0*/  IMAD.MOV.U32 R4, RZ, RZ, RZ ;  /* 0x000000ffff047224 */ /* 0x000fcc00078e00ff */
[----:B------:R-:W-:-:S03]  /*2100*/  DFMA R4, R14, -R4, R16 ;  /* 0x800000040e04722b */ /* 0x000fc60000000010 */
[----:B------:R-:W-:-:S03]  /*2110*/  LOP3.LUT R11, R9, R11, RZ, 0x3c, !PT ;  /* 0x0000000b090b7212 */ /* 0x000fc600078e3cff */
[----:B------:R-:W-:-:S04]  /*2120*/  IADD3 R4, PT, PT, -R18, -0x43300000, RZ ;  /* 0xbcd0000012047810 */ /* 0x000fc80007ffe1ff */
[----:B------:R-:W-:-:S04]  /*2130*/  FSETP.NEU.AND P0, PT, |R5|, R4, PT ;  /* 0x000000040500720b */ /* 0x000fc80003f0d200 */
[----:B------:R-:W-:Y:S02]  /*2140*/  FSEL R14, R8, R14, !P0 ;  /* 0x0000000e080e7208 */ /* 0x000fe40004000000 */
[----:B------:R-:W-:Y:S01]  /*2150*/  FSEL R15, R11, R15, !P0 ;  /* 0x0000000f0b0f7208 */ /* 0x000fe20004000000 */
[----:B------:R-:W-:Y:S06]  /*2160*/  BRA `(.L_x_57) ;  /* 0x0000000000547947 */ /* 0x000fec0003800000 */
.L_x_56:
[----:B------:R-:W-:-:S14]  /*2170*/  DSETP.NAN.AND P0, PT, R8, R8, PT ;  /* 0x000000080800722a */ /* 0x000fdc0003f08000 */
[----:B------:R-:W-:Y:S05]  /*2180*/  @P0 BRA `(.L_x_58) ;  /* 0x0000000000440947 */ /* 0x000fea0003800000 */
[----:B------:R-:W-:-:S14]  /*2190*/  DSETP.NAN.AND P0, PT, R10, R10, PT ;  /* 0x0000000a0a00722a */ /* 0x000fdc0003f08000 */
[----:B------:R-:W-:Y:S05]  /*21a0*/  @P0 BRA `(.L_x_59) ;  /* 0x0000000000300947 */ /* 0x000fea0003800000 */
[----:B------:R-:W-:Y:S01]  /*21b0*/  ISETP.NE.AND P0, PT, R22, R23, PT ;  /* 0x000000171600720c */ /* 0x000fe20003f05270 */
[----:B------:R-:W-:Y:S01]  /*21c0*/  IMAD.MOV.U32 R15, RZ, RZ, -0x80000 ;  /* 0xfff80000ff0f7424 */ /* 0x000fe200078e00ff */
[----:B------:R-:W-:-:S11]  /*21d0*/  MOV R14, 0x0 ;  /* 0x00000000000e7802 */ /* 0x000fd60000000f00 */
[----:B------:R-:W-:Y:S05]  /*21e0*/  @!P0 BRA `(.L_x_57) ;  /* 0x0000000000348947 */ /* 0x000fea0003800000 */
[----:B------:R-:W-:Y:S02]  /*21f0*/  ISETP.NE.AND P0, PT, R22, 0x7ff00000, PT ;  /* 0x7ff000001600780c */ /* 0x000fe40003f05270 */
[----:B------:R-:W-:Y:S02]  /*2200*/  LOP3.LUT R15, R9, 0x80000000, R11, 0x48, !PT ;  /* 0x80000000090f7812 */ /* 0x000fe400078e480b */
[----:B------:R-:W-:-:S13]  /*2210*/  ISETP.EQ.OR P0, PT, R23, RZ, !P0 ;  /* 0x000000ff1700720c */ /* 0x000fda0004702670 */
[----:B------:R-:W-:Y:S01]  /*2220*/  @P0 LOP3.LUT R4, R15, 0x7ff00000, RZ, 0xfc, !PT ;  /* 0x7ff000000f040812 */ /* 0x000fe200078efcff */
[----:B------:R-:W-:Y:S01]  /*2230*/  @!P0 IMAD.MOV.U32 R14, RZ, RZ, RZ ;  /* 0x000000ffff0e8224 */ /* 0x000fe200078e00ff */
[----:B------:R-:W-:-:S03]  /*2240*/  @P0 MOV R14, RZ ;  /* 0x000000ff000e0202 */ /* 0x000fc60000000f00 */
[----:B------:R-:W-:Y:S01]  /*2250*/  @P0 IMAD.MOV.U32 R15, RZ, RZ, R4 ;  /* 0x000000ffff0f0224 */ /* 0x000fe200078e0004 */
[----:B------:R-:W-:Y:S06]  /*2260*/  BRA `(.L_x_57) ;  /* 0x0000000000147947 */ /* 0x000fec0003800000 */
.L_x_59:
[----:B------:R-:W-:Y:S01]  /*2270*/  LOP3.LUT R15, R11, 0x80000, RZ, 0xfc, !PT ;  /* 0x000800000b0f7812 */ /* 0x000fe200078efcff */
[----:B------:R-:W-:Y:S01]  /*2280*/  IMAD.MOV.U32 R14, RZ, RZ, R10 ;  /* 0x000000ffff0e7224 */ /* 0x000fe200078e000a */
[----:B------:R-:W-:Y:S06]  /*2290*/  BRA `(.L_x_57) ;  /* 0x0000000000087947 */ /* 0x000fec0003800000 */
.L_x_58:
[----:B------:R-:W-:Y:S02]  /*22a0*/  LOP3.LUT R15, R9, 0x80000, RZ, 0xfc, !PT ;  /* 0x00080000090f7812 */ /* 0x000fe400078efcff */
[----:B------:R-:W-:-:S07]  /*22b0*/  MOV R14, R8 ;  /* 0x00000008000e7202 */ /* 0x000fce0000000f00 */
.L_x_57:
[----:B------:R-:W-:Y:S05]  /*22c0*/  BSYNC.RECONVERGENT B2 ;  /* 0x0000000000027941 */ /* 0x000fea0003800200 */
.L_x_55:
[----:B------:R-:W-:Y:S02]  /*22d0*/  IMAD.MOV.U32 R4, RZ, RZ, R2 ;  /* 0x000000ffff047224 */ /* 0x000fe400078e0002 */
[----:B------:R-:W-:-:S04]  /*22e0*/  IMAD.MOV.U32 R5, RZ, RZ, 0x0 ;  /* 0x00000000ff057424 */ /* 0x000fc800078e00ff */
[----:B------:R-:W-:Y:S05]  /*22f0*/  RET.REL.NODEC R4 `(_Z9egmKernelPfPdPKiS2_S2_S2_i) ;  /* 0xffffffdc04407950 */ /* 0x000fea0003c3ffff */
        .weak           $__internal_2_$__cuda_sm3x_div_rn_noftz_f32_slowpath
        .type           $__internal_2_$__cuda_sm3x_div_rn_noftz_f32_slowpath,@function
        .size           $__internal_2_$__cuda_sm3x_div_rn_noftz_f32_slowpath,(.L_x_87 - $__internal_2_$__cuda_sm3x_div_rn_noftz_f32_slowpath)
$__internal_2_$__cuda_sm3x_div_rn_noftz_f32_slowpath:
[--C-:B------:R-:W-:Y:S01]  /*2300*/  SHF.R.U32.HI R5, RZ, 0x17, R2.reuse ;  /* 0x00000017ff057819 */ /* 0x100fe20000011602 */
[----:B------:R-:W-:Y:S04]  /*2310*/  BSSY.RECONVERGENT B1, `(.L_x_60) ;  /* 0x000005c000017945 */ /* 0x000fe80003800200 */
[----:B------:R-:W-:Y:S01]  /*2320*/  BSSY.RELIABLE B2, `(.L_x_61) ;  /* 0x000001a000027945 */ /* 0x000fe20003800100 */
[----:B------:R-:W-:Y:S01]  /*2330*/  LOP3.LUT R7, R5, 0xff, RZ, 0xc0, !PT ;  /* 0x000000ff05077812 */ /* 0x000fe200078ec0ff */
[----:B------:R-:W-:-:S03]  /*2340*/  IMAD.MOV.U32 R5, RZ, RZ, R2 ;  /* 0x000000ffff057224 */ /* 0x000fc600078e0002 */
[----:B------:R-:W-:-:S04]  /*2350*/  IADD3 R8, PT, PT, R7, -0x1, RZ ;  /* 0xffffffff07087810 */ /* 0x000fc80007ffe0ff */
[----:B------:R-:W-:-:S13]  /*2360*/  ISETP.GT.U32.OR P0, PT, R8, 0xfd, !PT ;  /* 0x000000fd0800780c */ /* 0x000fda0007f04470 */
[----:B------:R-:W-:Y:S01]  /*2370*/  @!P0 IMAD.MOV.U32 R6, RZ, RZ, RZ ;  /* 0x000000ffff068224 */ /* 0x000fe200078e00ff */
[----:B------:R-:W-:Y:S06]  /*2380*/  @!P0 BRA `(.L_x_62) ;  /* 0x00000000004c8947 */ /* 0x000fec0003800000 */
[----:B------:R-:W-:-:S13]  /*2390*/  FSETP.GTU.FTZ.AND P0, PT, |R2|, +INF , PT ;  /* 0x7f8000000200780b */ /* 0x000fda0003f1c200 */
[----:B------:R-:W-:Y:S05]  /*23a0*/  @P0 BREAK.RELIABLE B2 ;  /* 0x0000000000020942 */ /* 0x000fea0003800100 */
[----:B------:R-:W-:Y:S05]  /*23b0*/  @P0 BRA `(.L_x_63) ;  /* 0x0000000400400947 */ /* 0x000fea0003800000 */
[----:B------:R-:W-:-:S05]  /*23c0*/  HFMA2 R6, -RZ, RZ, 4.4765625, 0 ;  /* 0x447a0000ff067431 */ /* 0x000fca00000001ff */
        /* <DEDUP_REMOVED lines=15> */
.L_x_62:
[----:B------:R-:W-:Y:S05]  /*24c0*/  BSYNC.RELIABLE B2 ;  /* 0x0000000000027941 */ /* 0x000fea0003800100 */
.L_x_61:
[----:B------:R-:W-:Y:S01]  /*24d0*/  UMOV UR4, 0x447a0000 ;  /* 0x447a000000047882 */ /* 0x000fe20000000000 */
[----:B------:R-:W-:Y:S01]  /*24e0*/  IADD3 R7, PT, PT, R7, -0x7f, RZ ;  /* 0xffffff8107077810 */ /* 0x000fe20007ffe0ff */
[----:B------:R-:W-:Y:S01]  /*24f0*/  UIADD3 UR4, UPT, UPT, UR4, -0x4800000, URZ ;  /* 0xfb80000004047890 */ /* 0x000fe2000fffe0ff */
[----:B------:R-:W-:Y:S02]  /*2500*/  BSSY.RECONVERGENT B2, `(.L_x_67) ;  /* 0x0000033000027945 */ /* 0x000fe40003800200 */
[----:B------:R-:W-:Y:S01]  /*2510*/  IADD3 R6, PT, PT, R6, -0x9, R7 ;  /* 0xfffffff706067810 */ /* 0x000fe20007ffe007 */
[----:B------:R-:W-:Y:S02]  /*2520*/  IMAD R2, R7, -0x800000, R5 ;  /* 0xff80000007027824 */ /* 0x000fe400078e0205 */
        /* <DEDUP_REMOVED lines=23> */
[C---:B------:R-:W-:Y:S02]  /*26a0*/  IADD3 R7, PT, PT, R10.reuse, 0x20, RZ ;  /* 0x000000200a077810 */ /* 0x040fe40007ffe0ff */
[----:B------:R-:W-:Y:S02]  /*26b0*/  ISETP.NE.AND P2, PT, R10, RZ, PT ;  /* 0x000000ff0a00720c */ /* 0x000fe40003f45270 */
[----:B------:R-:W-:Y:S01]  /*26c0*/  LOP3.LUT R6, R2, 0x7fffff, RZ, 0xc0, !PT ;  /* 0x007fffff02067812 */ /* 0x000fe200078ec0ff */
[CCC-:B------:R-:W-:Y:S01]  /*26d0*/  FFMA.RP R2, R11.reuse, R9.reuse, R8.reuse ;  /* 0x000000090b027223 */ /* 0x1c0fe20000008008 */
[----:B------:R-:W-:Y:S01]  /*26e0*/  FFMA.RM R11, R11, R9, R8 ;  /* 0x000000090b0b7223 */ /* 0x000fe20000004008 */
[----:B------:R-:W-:Y:S01]  /*26f0*/  IMAD.MOV R9, RZ, RZ, -R10 ;  /* 0x000000ffff097224 */ /* 0x000fe200078e0a0a */
[----:B------:R-:W-:Y:S02]  /*2700*/  LOP3.LUT R6, R6, 0x800000, RZ, 0xfc, !PT ;  /* 0x0080000006067812 */ /* 0x000fe400078efcff */
[----:B------:R-:W-:-:S02]  /*2710*/  ISETP.NE.AND P1, PT, R10, RZ, PT ;  /* 0x000000ff0a00720c */ /* 0x000fc40003f25270 */
[----:B------:R-:W-:Y:S02]  /*2720*/  SHF.L.U32 R7, R6, R7, RZ ;  /* 0x0000000706077219 */ /* 0x000fe400000006ff */
[----:B------:R-:W-:Y:S02]  /*2730*/  FSETP.NEU.FTZ.AND P0, PT, R2, R11, PT ;  /* 0x0000000b0200720b */ /* 0x000fe40003f1d000 */
        /* <DEDUP_REMOVED lines=11> */
.L_x_69:
[----:B------:R-:W-:-:S04]  /*27f0*/  LOP3.LUT R5, R5, 0x80000000, RZ, 0xc0, !PT ;  /* 0x8000000005057812 */ /* 0x000fc800078ec0ff */
[----:B------:R-:W-:Y:S01]  /*2800*/  LOP3.LUT R5, R5, 0x7f800000, RZ, 0xfc, !PT ;  /* 0x7f80000005057812 */ /* 0x000fe200078efcff */
[----:B------:R-:W-:Y:S06]  /*2810*/  BRA `(.L_x_70) ;  /* 0x0000000000047947 */ /* 0x000fec0003800000 */
.L_x_68:
[----:B------:R-:W-:-:S07]  /*2820*/  LEA R5, R6, R5, 0x17 ;  /* 0x0000000506057211 */ /* 0x000fce00078eb8ff */
.L_x_70:
[----:B------:R-:W-:Y:S05]  /*2830*/  BSYNC.RECONVERGENT B2 ;  /* 0x0000000000027941 */ /* 0x000fea0003800200 */
.L_x_67:
[----:B------:R-:W-:Y:S05]  /*2840*/  BRA `(.L_x_71) ;  /* 0x0000000000207947 */ /* 0x000fea0003800000 */
.L_x_66:
[----:B------:R-:W-:-:S04]  /*2850*/  LOP3.LUT R5, R6, 0x80000000, R5, 0x48, !PT ;  /* 0x8000000006057812 */ /* 0x000fc800078e4805 */
[----:B------:R-:W-:Y:S01]  /*2860*/  LOP3.LUT R5, R5, 0x7f800000, RZ, 0xfc, !PT ;  /* 0x7f80000005057812 */ /* 0x000fe200078efcff */
[----:B------:R-:W-:Y:S06]  /*2870*/  BRA `(.L_x_71) ;  /* 0x0000000000147947 */ /* 0x000fec0003800000 */
.L_x_65:
[----:B------:R-:W-:Y:S01]  /*2880*/  LOP3.LUT R5, R6, 0x80000000, R5, 0x48, !PT ;  /* 0x8000000006057812 */ /* 0x000fe200078e4805 */
[----:B------:R-:W-:Y:S06]  /*2890*/  BRA `(.L_x_71) ;  /* 0x00000000000c7947 */ /* 0x000fec0003800000 */
.L_x_64:
[----:B------:R-:W0:Y:S01]  /*28a0*/  MUFU.RSQ R5, -QNAN ;  /* 0xffc0000000057908 */ /* 0x000e220000001400 */
[----:B------:R-:W-:Y:S05]  /*28b0*/  BRA `(.L_x_71) ;  /* 0x0000000000047947 */ /* 0x000fea0003800000 */
.L_x_63:
[----:B------:R-:W-:-:S07]  /*28c0*/  FADD.FTZ R5, R2, 1000 ;  /* 0x447a000002057421 */ /* 0x000fce0000010000 */
.L_x_71:
[----:B------:R-:W-:Y:S05]  /*28d0*/  BSYNC.RECONVERGENT B1 ;  /* 0x0000000000017941 */ /* 0x000fea0003800200 */
.L_x_60:
[----:B0-----:R-:W-:Y:S02]  /*28e0*/  IMAD.MOV.U32 R9, RZ, RZ, R5 ;  /* 0x000000ffff097224 */ /* 0x001fe400078e0005 */
[----:B------:R-:W-:-:S04]  /*28f0*/  HFMA2 R5, -RZ, RZ, 0, 0 ;  /* 0x00000000ff057431 */ /* 0x000fc800000001ff */
[----:B------:R-:W-:Y:S05]  /*2900*/  RET.REL.NODEC R4 `(_Z9egmKernelPfPdPKiS2_S2_S2_i) ;  /* 0xffffffd404bc7950 */ /* 0x000fea0003c3ffff */
.L_x_72:
        /* <DEDUP_REMOVED lines=15> */
.L_x_87:


//--------------------- .text._Z15noiseNodeKernelPbPKbPKiS3_S3_S3_i --------------------------
	.section	.text._Z15noiseNodeKernelPbPKbPKiS3_S3_S3_i,"ax",@progbits
	.align	128
        .global         _Z15noiseNodeKernelPbPKbPKiS3_S3_S3_i
        .type           _Z15noiseNodeKernelPbPKbPKiS3_S3_S3_i,@function
        .size           _Z15noiseNodeKernelPbPKbPKiS3_S3_S3_i,(.L_x_90 - _Z15noiseNodeKernelPbPKbPKiS3_S3_S3_i)
        .other          _Z15noiseNodeKernelPbPKbPKiS3_S3_S3_i,@"STO_CUDA_ENTRY STV_DEFAULT"
_Z15noiseNodeKernelPbPKbPKiS3_S3_S3_i:
.text._Z15noiseNodeKernelPbPKbPKiS3_S3_S3_i:
        /* <DEDUP_REMOVED lines=8> */
[----:B------:R-:W0:Y:S01]  /*0080*/  LDCU.64 UR4, c[0x0][0x3a0] ;  /* 0x00007400ff0477ac */ /* 0x000e220008000a00 */
[----:B------:R-:W1:Y:S01]  /*0090*/  LDCU UR8, c[0x0][0x370] ;  /* 0x00006e00ff0877ac */ /* 0x000e620008000800 */
[----:B------:R-:W2:Y:S01]  /*00a0*/  LDCU.64 UR6, c[0x0][0x358] ;  /* 0x00006b00ff0677ac */ /* 0x000ea20008000a00 */
[----:B0-----:R-:W-:Y:S01]  /*00b0*/  UIADD3 UR4, UP0, UPT, UR4, 0x8, URZ ;  /* 0x0000000804047890 */ /* 0x001fe2000ff1e0ff */
[----:B-1----:R-:W-:-:S03]  /*00c0*/  IMAD R5, R5, UR8, RZ ;  /* 0x0000000805057c24 */ /* 0x002fc6000f8e02ff */
[----:B--2---:R-:W-:-:S12]  /*00d0*/  UIADD3.X UR5, UPT, UPT, URZ, UR5, URZ, UP0, !UPT ;  /* 0x00000005ff057290 */ /* 0x004fd800087fe4ff */
.L_x_83:
[----:B0-----:R-:W0:Y:S02]  /*00e0*/  LDCU.64 UR8, c[0x0][0x380] ;  /* 0x00007000ff0877ac */ /* 0x001e240008000a00 */
[----:B0-----:R-:W-:-:S04]  /*00f0*/  IADD3 R2, P0, PT, R0, UR8, RZ ;  /* 0x0000000800027c10 */ /* 0x001fc8000ff1e0ff */
[----:B------:R-:W-:-:S05]  /*0100*/  LEA.HI.X.SX32 R3, R0, UR9, 0x1, P0 ;  /* 0x0000000900037c11 */ /* 0x000fca00080f0eff */
[----:B------:R-:W2:Y:S01]  /*0110*/  LDG.E.U8 R4, desc[UR6][R2.64] ;  /* 0x0000000602047981 */ /* 0x000ea2000c1e1100 */
[----:B------:R-:W-:Y:S01]  /*0120*/  BSSY.RECONVERGENT B0, `(.L_x_73) ;  /* 0x00000b2000007945 */ /* 0x000fe20003800200 */
[----:B--2---:R-:W-:-:S13]  /*0130*/  ISETP.NE.AND P0, PT, R4, RZ, PT ;  /* 0x000000ff0400720c */ /* 0x004fda0003f05270 */
[----:B------:R-:W-:Y:S05]  /*0140*/  @P0 BRA `(.L_x_74) ;  /* 0x0000000800bc0947 */ /* 0x000fea0003800000 */
[----:B------:R-:W0:Y:S02]  /*0150*/  LDC.64 R6, c[0x0][0x390] ;  /* 0x0000e400ff067b82 */ /* 0x000e240000000a00 */
[----:B0-----:R-:W-:-:S05]  /*0160*/  IMAD.WIDE R6, R0, 0x4, R6 ;  /* 0x0000000400067825 */ /* 0x001fca00078e0206 */
[----:B------:R-:W2:Y:S04]  /*0170*/  LDG.E R10, desc[UR6][R6.64] ;  /* 0x00000006060a7981 */ /* 0x000ea8000c1e1900 */
[----:B------:R-:W2:Y:S01]  /*0180*/  LDG.E R11, desc[UR6][R6.64+0x4] ;  /* 0x00000406060b7981 */ /* 0x000ea2000c1e1900 */
[----:B------:R-:W-:Y:S01]  /*0190*/  BSSY.RECONVERGENT B1, `(.L_x_75) ;  /* 0x0000055000017945 */ /* 0x000fe20003800200 */
[----:B--2---:R-:W-:-:S13]  /*01a0*/  ISETP.GE.AND P0, PT, R10, R11, PT ;  /* 0x0000000b0a00720c */ /* 0x004fda0003f06270 */
[----:B------:R-:W-:Y:S05]  /*01b0*/  @P0 BRA `(.L_x_76) ;  /* 0x0000000400480947 */ /* 0x000fea0003800000 */
[--C-:B------:R-:W-:Y:S01]  /*01c0*/  IMAD.IADD R4, R11, 0x1, -R10.reuse ;  /* 0x000000010b047824 */ /* 0x100fe200078e0a0a */
[----:B------:R-:W-:Y:S04]  /*01d0*/  BSSY.RECONVERGENT B2, `(.L_x_77) ;  /* 0x0000026000027945 */ /* 0x000fe80003800200 */
[----:B------:R-:W-:Y:S01]  /*01e0*/  LOP3.LUT P0, R14, R4, 0x3, RZ, 0xc0, !PT ;  /* 0x00000003040e7812 */ /* 0x000fe2000780c0ff */
[----:B------:R-:W-:-:S12]  /*01f0*/  IMAD.MOV.U32 R4, RZ, RZ, R10 ;  /* 0x000000ffff047224 */ /* 0x000fd800078e000a */
[----:B------:R-:W-:Y:S05]  /*0200*/  @!P0 BRA `(.L_x_78) ;  /* 0x0000000000888947 */ /* 0x000fea0003800000 */
[----:B------:R-:W0:Y:S08]  /*0210*/  LDC.64 R8, c[0x0][0x3a0] ;  /* 0x0000e800ff087b82 */ /* 0x000e300000000a00 */
[----:B------:R-:W1:Y:S01]  /*0220*/  LDC.64 R6, c[0x0][0x388] ;  /* 0x0000e200ff067b82 */ /* 0x000e620000000a00 */
[----:B0-----:R-:W-:-:S05]  /*0230*/  IMAD.WIDE R8, R10, 0x4, R8 ;  /* 0x000000040a087825 */ /* 0x001fca00078e0208 */
[----:B------:R-:W1:Y:S02]  /*0240*/  LDG.E R4, desc[UR6][R8.64] ;  /* 0x0000000608047981 */ /* 0x000e64000c1e1900 */
[----:B-1----:R-:W-:-:S04]  /*0250*/  IADD3 R12, P0, PT, R4, R6, RZ ;  /* 0x00000006040c7210 */ /* 0x002fc80007f1e0ff */
[----:B------:R-:W-:-:S05]  /*0260*/  LEA.HI.X.SX32 R13, R4, R7, 0x1, P0 ;  /* 0x00000007040d7211 */ /* 0x000fca00000f0eff */
[----:B------:R-:W2:Y:S01]  /*0270*/  LDG.E.U8 R12, desc[UR6][R12.64] ;  /* 0x000000060c0c7981 */ /* 0x000ea2000c1e1100 */
[----:B------:R-:W-:Y:S01]  /*0280*/  IMAD.MOV.U32 R4, RZ, RZ, 0x1 ;  /* 0x00000001ff047424 */ /* 0x000fe200078e00ff */
[----:B--2---:R-:W-:-:S13]  /*0290*/  ISETP.NE.AND P0, PT, R12, RZ, PT ;  /* 0x000000ff0c00720c */ /* 0x004fda0003f05270 */
[----:B------:R-:W-:Y:S01]  /*02a0*/  @P0 PRMT R13, R4, 0x7610, R13 ;  /* 0x00007610040d0816 */ /* 0x000fe2000000000d */
[----:B------:R-:W-:-:S04]  /*02b0*/  VIADD R4, R10, 0x1 ;  /* 0x000000010a047836 */ /* 0x000fc80000000000 */
[----:B------:R0:W-:Y:S01]  /*02c0*/  @P0 STG.E.U8 desc[UR6][R2.64], R13 ;  /* 0x0000000d02000986 */ /* 0x0001e2000c101106 */
[----:B------:R-:W-:-:S13]  /*02d0*/  ISETP.NE.AND P0, PT, R14, 0x1, PT ;  /* 0x000000010e00780c */ /* 0x000fda0003f05270 */
[----:B0-----:R-:W-:Y:S05]  /*02e0*/  @!P0 BRA `(.L_x_78) ;  /* 0x0000000000508947 */ /* 0x001fea0003800000 */
[----:B------:R-:W2:Y:S02]  /*02f0*/  LDG.E R4, desc[UR6][R8.64+0x4] ;  /* 0x0000040608047981 */ /* 0x000ea4000c1e1900 */
[----:B--2---:R-:W-:-:S04]  /*0300*/  IADD3 R12, P0, PT, R4, R6, RZ ;  /* 0x00000006040c7210 */ /* 0x004fc80007f1e0ff */
        /* <DEDUP_REMOVED lines=17> */
[----:B------:R0:W-:Y:S03]  /*0420*/  @P0 STG.E.U8 desc[UR6][R2.64], R7 ;  /* 0x0000000702000986 */ /* 0x0001e6000c101106 */
.L_x_78:
[----:B------:R-:W-:Y:S05]  /*0430*/  BSYNC.RECONVERGENT B2 ;  /* 0x0000000000027941 */ /* 0x000fea0003800200 */
.L_x_77:
[----:B------:R-:W-:-:S05]  /*0440*/  IMAD.IADD R6, R10, 0x1, -R11 ;  /* 0x000000010a067824 */ /* 0x000fca00078e0a0b */
[----:B------:R-:W-:-:S13]  /*0450*/  ISETP.GT.U32.AND P0, PT, R6, -0x4, PT ;  /* 0xfffffffc0600780c */ /* 0x000fda0003f04070 */
[----:B------:R-:W-:Y:S05]  /*0460*/  @P0 BRA `(.L_x_76) ;  /* 0x00000000009c0947 */ /* 0x000fea0003800000 */
[----:B------:R-:W-:-:S07]  /*0470*/  IMAD.IADD R11, R4, 0x1, -R11 ;  /* 0x00000001040b7824 */ /* 0x000fce00078e0a0b */
.L_x_79:
[----:B------:R-:W-:Y:S01]  /*0480*/  IMAD.U32 R6, RZ, RZ, UR4 ;  /* 0x00000004ff067e24 */ /* 0x000fe2000f8e00ff */
[----:B------:R-:W1:Y:S01]  /*0490*/  LDCU.64 UR8, c[0x0][0x388] ;  /* 0x00007100ff0877ac */ /* 0x000e620008000a00 */
[----:B0-----:R-:W-:Y:S02]  /*04a0*/  IMAD.U32 R7, RZ, RZ, UR5 ;  /* 0x00000005ff077e24 */ /* 0x001fe4000f8e00ff */
[----:B------:R-:W-:-:S05]  /*04b0*/  IMAD.WIDE R6, R4, 0x4, R6 ;  /* 0x0000000404067825 */ /* 0x000fca00078e0206 */
[----:B------:R-:W1:Y:S02]  /*04c0*/  LDG.E R9, desc[UR6][R6.64+-0x8] ;  /* 0xfffff80606097981 */ /* 0x000e64000c1e1900 */
[----:B-1----:R-:W-:-:S04]  /*04d0*/  IADD3 R8, P0, PT, R9, UR8, RZ ;  /* 0x0000000809087c10 */ /* 0x002fc8000ff1e0ff */
[----:B------:R-:W-:-:S05]  /*04e0*/  LEA.HI.X.SX32 R9, R9, UR9, 0x1, P0 ;  /* 0x0000000909097c11 */ /* 0x000fca00080f0eff */
[----:B------:R-:W2:Y:S01]  /*04f0*/  LDG.E.U8 R8, desc[UR6][R8.64] ;  /* 0x0000000608087981 */ /* 0x000ea2000c1e1100 */
[----:B------:R-:W-:Y:S01]  /*0500*/  IMAD.MOV.U32 R13, RZ, RZ, 0x1 ;  /* 0x00000001ff0d7424 */ /* 0x000fe200078e00ff */
[----:B--2---:R-:W-:-:S13]  /*0510*/  ISETP.NE.AND P0, PT, R8, RZ, PT ;  /* 0x000000ff0800720c */ /* 0x004fda0003f05270 */
[----:B------:R0:W-:Y:S04]  /*0520*/  @P0 STG.E.U8 desc[UR6][R2.64], R13 ;  /* 0x0000000d02000986 */ /* 0x0001e8000c101106 */
[----:B------:R-:W2:Y:S02]  /*0530*/  LDG.E R10, desc[UR6][R6.64+-0x4] ;  /* 0xfffffc06060a7981 */ /* 0x000ea4000c1e1900 */
[----:B--2---:R-:W-:-:S04]  /*0540*/  IADD3 R12, P0, PT, R10, UR8, RZ ;  /* 0x000000080a0c7c10 */ /* 0x004fc8000ff1e0ff */
[----:B0-----:R-:W-:-:S05]  /*0550*/  LEA.HI.X.SX32 R13, R10, UR9, 0x1, P0 ;  /* 0x000000090a0d7c11 */ /* 0x001fca00080f0eff */
[----:B------:R-:W2:Y:S01]  /*0560*/  LDG.E.U8 R12, desc[UR6][R12.64] ;  /* 0x000000060c0c7981 */ /* 0x000ea2000c1e1100 */
[----:B------:R-:W-:Y:S01]  /*0570*/  IMAD.MOV.U32 R14, RZ, RZ, 0x1 ;  /* 0x00000001ff0e7424 */ /* 0x000fe200078e00ff */
[----:B--2---:R-:W-:-:S13]  /*0580*/  ISETP.NE.AND P0, PT, R12, RZ, PT ;  /* 0x000000ff0c00720c */ /* 0x004fda0003f05270 */
[----:B------:R1:W-:Y:S04]  /*0590*/  @P0 STG.E.U8 desc[UR6][R2.64], R14 ;  /* 0x0000000e02000986 */ /* 0x0003e8000c101106 */
[----:B------:R-:W2:Y:S02]  /*05a0*/  LDG.E R9, desc[UR6][R6.64] ;  /* 0x0000000606097981 */ /* 0x000ea4000c1e1900 */
[----:B--2---:R-:W-:-:S04]  /*05b0*/  IADD3 R8, P0, PT, R9, UR8, RZ ;  /* 0x0000000809087c10 */ /* 0x004fc8000ff1e0ff */
[----:B------:R-:W-:-:S05]  /*05c0*/  LEA.HI.X.SX32 R9, R9, UR9, 0x1, P0 ;  /* 0x0000000909097c11 */ /* 0x000fca00080f0eff */
[----:B------:R-:W2:Y:S01]  /*05d0*/  LDG.E.U8 R8, desc[UR6][R8.64] ;  /* 0x0000000608087981 */ /* 0x000ea2000c1e1100 */
[----:B------:R-:W-:Y:S01]  /*05e0*/  IMAD.MOV.U32 R10, RZ, RZ, 0x1 ;  /* 0x00000001ff0a7424 */ /* 0x000fe200078e00ff */
[----:B--2---:R-:W-:-:S13]  /*05f0*/  ISETP.NE.AND P0, PT, R8, RZ, PT ;  /* 0x000000ff0800720c */ /* 0x004fda0003f05270 */
[----:B------:R-:W-:-:S05]  /*0600*/  @P0 PRMT R9, R10, 0x7610, R9 ;  /* 0x000076100a090816 */ /* 0x000fca0000000009 */
[----:B------:R1:W-:Y:S04]  /*0610*/  @P0 STG.E.U8 desc[UR6][R2.64], R9 ;  /* 0x0000000902000986 */ /* 0x0003e8000c101106 */
[----:B------:R-:W2:Y:S02]  /*0620*/  LDG.E R10, desc[UR6][R6.64+0x4] ;  /* 0x00000406060a7981 */ /* 0x000ea4000c1e1900 */
[----:B--2---:R-:W-:-:S04]  /*0630*/  IADD3 R12, P0, PT, R10, UR8, RZ ;  /* 0x000000080a0c7c10 */ /* 0x004fc8000ff1e0ff */
[----:B------:R-:W-:-:S05]  /*0640*/  LEA.HI.X.SX32 R13, R10, UR9, 0x1, P0 ;  /* 0x000000090a0d7c11 */ /* 0x000fca00080f0eff */
[----:B------:R-:W2:Y:S01]  /*0650*/  LDG.E.U8 R12, desc[UR6][R12.64] ;  /* 0x000000060c0c7981 */ /* 0x000ea2000c1e1100 */
[----:B------:R-:W-:Y:S02]  /*0660*/  IMAD.MOV.U32 R10, RZ, RZ, 0x1 ;  /* 0x00000001ff0a7424 */ /* 0x000fe400078e00ff */
[----:B------:R-:W-:Y:S02]  /*0670*/  VIADD R11, R11, 0x4 ;  /* 0x000000040b0b7836 */ /* 0x000fe40000000000 */
[----:B------:R-:W-:Y:S01]  /*0680*/  VIADD R4, R4, 0x4 ;  /* 0x0000000404047836 */ /* 0x000fe20000000000 */
[----:B--2---:R-:W-:-:S13]  /*0690*/  ISETP.NE.AND P0, PT, R12, RZ, PT ;  /* 0x000000ff0c00720c */ /* 0x004fda0003f05270 */
[----:B------:R-:W-:-:S05]  /*06a0*/  @P0 PRMT R7, R10, 0x7610, R7 ;  /* 0x000076100a070816 */ /* 0x000fca0000000007 */
[----:B------:R1:W-:Y:S01]  /*06b0*/  @P0 STG.E.U8 desc[UR6][R2.64], R7 ;  /* 0x0000000702000986 */ /* 0x0003e2000c101106 */
[----:B------:R-:W-:-:S13]  /*06c0*/  ISETP.NE.AND P0, PT, R11, RZ, PT ;  /* 0x000000ff0b00720c */ /* 0x000fda0003f05270 */
[----:B-1----:R-:W-:Y:S05]  /*06d0*/  @P0 BRA `(.L_x_79) ;  /* 0xfffffffc00680947 */ /* 0x002fea000383ffff */
.L_x_76:
[----:B------:R-:W-:Y:S05]  /*06e0*/  BSYNC.RECONVERGENT B1 ;  /* 0x0000000000017941 */ /* 0x000fea0003800200 */
.L_x_75:
[----:B0-----:R-:W0:Y:S02]  /*06f0*/  LDC.64 R6, c[0x0][0x398] ;  /* 0x0000e600ff067b82 */ /* 0x001e240000000a00 */
[----:B0-----:R-:W-:-:S05]  /*0700*/  IMAD.WIDE R6, R0, 0x4, R6 ;  /* 0x0000000400067825 */ /* 0x001fca00078e0206 */
[----:B------:R-:W2:Y:S04]  /*0710*/  LDG.E R13, desc[UR6][R6.64] ;  /* 0x00000006060d7981 */ /* 0x000ea8000c1e1900 */
[----:B------:R-:W2:Y:S02]  /*0720*/  LDG.E R4, desc[UR6][R6.64+0x4] ;  /* 0x0000040606047981 */ /* 0x000ea4000c1e1900 */
[----:B--2---:R-:W-:-:S13]  /*0730*/  ISETP.GE.AND P0, PT, R13, R4, PT ;  /* 0x000000040d00720c */ /* 0x004fda0003f06270 */
[----:B------:R-:W-:Y:S05]  /*0740*/  @P0 BRA `(.L_x_74) ;  /* 0x00000004003c0947 */ /* 0x000fea0003800000 */
[--C-:B------:R-:W-:Y:S01]  /*0750*/  IMAD.IADD R6, R4, 0x1, -R13.reuse ;  /* 0x0000000104067824 */ /* 0x100fe200078e0a0d */
[----:B------:R-:W-:Y:S01]  /*0760*/  BSSY.RECONVERGENT B1, `(.L_x_80) ;  /* 0x0000024000017945 */ /* 0x000fe20003800200 */
[----:B------:R-:W-:-:S03]  /*0770*/  IMAD.MOV.U32 R9, RZ, RZ, R13 ;  /* 0x000000ffff097224 */ /* 0x000fc600078e000d */
[----:B------:R-:W-:-:S13]  /*0780*/  LOP3.LUT P0, R12, R6, 0x3, RZ, 0xc0, !PT ;  /* 0x00000003060c7812 */ /* 0x000fda000780c0ff */
        /* <DEDUP_REMOVED lines=8> */
[----:B------:R-:W-:Y:S02]  /*0810*/  IMAD.MOV.U32 R8, RZ, RZ, 0x1 ;  /* 0x00000001ff087424 */ /* 0x000fe400078e00ff */
[----:B------:R-:W-:Y:S01]  /*0820*/  VIADD R9, R13, 0x1 ;  /* 0x000000010d097836 */ /* 0x000fe20000000000 */
[----:B--2---:R-:W-:-:S13]  /*0830*/  ISETP.NE.AND P0, PT, R14, RZ, PT ;  /* 0x000000ff0e00720c */ /* 0x004fda0003f05270 */
[----:B------:R0:W-:Y:S01]  /*0840*/  @P0 STG.E.U8 desc[UR6][R2.64], R8 ;  /* 0x0000000802000986 */ /* 0x0001e2000c101106 */
[----:B------:R-:W-:-:S13]  /*0850*/  ISETP.NE.AND P0, PT, R12, 0x1, PT ;  /* 0x000000010c00780c */ /* 0x000fda0003f05270 */
[----:B0-----:R-:W-:Y:S05]  /*0860*/  @!P0 BRA `(.L_x_81) ;  /* 0x00000000004c8947 */ /* 0x001fea0003800000 */
[----:B------:R-:W2:Y:S02]  /*0870*/  LDG.E R8, desc[UR6][R10.64+0x4] ;  /* 0x000004060a087981 */ /* 0x000ea4000c1e1900 */
[----:B--2---:R-:W-:-:S04]  /*0880*/  IADD3 R14, P0, PT, R8, R6, RZ ;  /* 0x00000006080e7210 */ /* 0x004fc80007f1e0ff */
        /* <DEDUP_REMOVED lines=15> */
[----:B------:R-:W-:-:S05]  /*0980*/  @P0 PRMT R7, R8, 0x7610, R7 ;  /* 0x0000761008070816 */ /* 0x000fca0000000007 */
[----:B------:R0:W-:Y:S02]  /*0990*/  @P0 STG.E.U8 desc[UR6][R2.64], R7 ;  /* 0x0000000702000986 */ /* 0x0001e4000c101106 */
.L_x_81:
[----:B------:R-:W-:Y:S05]  /*09a0*/  BSYNC.RECONVERGENT B1 ;  /* 0x0000000000017941 */ /* 0x000fea0003800200 */
.L_x_80:
[----:B------:R-:W-:-:S05]  /*09b0*/  IMAD.IADD R6, R13, 0x1, -R4 ;  /* 0x000000010d067824 */ /* 0x000fca00078e0a04 */
[----:B------:R-:W-:-:S13]  /*09c0*/  ISETP.GT.U32.AND P0, PT, R6, -0x4, PT ;  /* 0xfffffffc0600780c */ /* 0x000fda0003f04070 */
[----:B------:R-:W-:Y:S05]  /*09d0*/  @P0 BRA `(.L_x_74) ;  /* 0x0000000000980947 */ /* 0x000fea0003800000 */
.L_x_82:
[----:B0-----:R-:W0:Y:S01]  /*09e0*/  LDC.64 R6, c[0x0][0x3a8] ;  /* 0x0000ea00ff067b82 */ /* 0x001e220000000a00 */
[----:B------:R-:W1:Y:S01]  /*09f0*/  LDCU.64 UR8, c[0x0][0x388] ;  /* 0x00007100ff0877ac */ /* 0x000e620008000a00 */
[----:B0-----:R-:W-:-:S05]  /*0a00*/  IMAD.WIDE R6, R9, 0x4, R6 ;  /* 0x0000000409067825 */ /* 0x001fca00078e0206 */
[----:B------:R-:W1:Y:S02]  /*0a10*/  LDG.E R8, desc[UR6][R6.64] ;  /* 0x0000000606087981 */ /* 0x000e64000c1e1900 */
[----:B-1----:R-:W-:-:S04]  /*0a20*/  IADD3 R10, P0, PT, R8, UR8, RZ ;  /* 0x00000008080a7c10 */ /* 0x002fc8000ff1e0ff */
        /* <DEDUP_REMOVED lines=16> */
[----:B0-----:R-:W-:-:S05]  /*0b30*/  LEA.HI.X.SX32 R11, R8, UR9, 0x1, P0 ;  /* 0x00000009080b7c11 */ /* 0x001fca00080f0eff */
[----:B------:R-:W2:Y:S01]  /*0b40*/  LDG.E.U8 R10, desc[UR6][R10.64] ;  /* 0x000000060a0a7981 */ /* 0x000ea2000c1e1100 */
[----:B------:R-:W-:Y:S01]  /*0b50*/  IMAD.MOV.U32 R8, RZ, RZ, 0x1 ;  /* 0x00000001ff087424 */ /* 0x000fe200078e00ff */
[----:B--2---:R-:W-:-:S13]  /*0b60*/  ISETP.NE.AND P0, PT, R10, RZ, PT ;  /* 0x000000ff0a00720c */ /* 0x004fda0003f05270 */
[----:B------:R-:W-:-:S05]  /*0b70*/  @P0 PRMT R11, R8, 0x7610, R11 ;  /* 0x00007610080b0816 */ /* 0x000fca000000000b */
[----:B------:R2:W-:Y:S04]  /*0b80*/  @P0 STG.E.U8 desc[UR6][R2.64], R11 ;  /* 0x0000000b02000986 */ /* 0x0005e8000c101106 */
[----:B------:R-:W3:Y:S02]  /*0b90*/  LDG.E R8, desc[UR6][R6.64+0xc] ;  /* 0x00000c0606087981 */ /* 0x000ee4000c1e1900 */
[----:B---3--:R-:W-:-:S04]  /*0ba0*/  IADD3 R12, P0, PT, R8, UR8, RZ ;  /* 0x00000008080c7c10 */ /* 0x008fc8000ff1e0ff */
[----:B-1----:R-:W-:-:S05]  /*0bb0*/  LEA.HI.X.SX32 R13, R8, UR9, 0x1, P0 ;  /* 0x00000009080d7c11 */ /* 0x002fca00080f0eff */
[----:B------:R-:W3:Y:S01]  /*0bc0*/  LDG.E.U8 R12, desc[UR6][R12.64] ;  /* 0x000000060c0c7981 */ /* 0x000ee2000c1e1100 */
[----:B------:R-:W-:Y:S02]  /*0bd0*/  IMAD.MOV.U32 R8, RZ, RZ, 0x1 ;  /* 0x00000001ff087424 */ /* 0x000fe400078e00ff */
[----:B------:R-:W-:Y:S01]  /*0be0*/  VIADD R9, R9, 0x4 ;  /* 0x0000000409097836 */ /* 0x000fe20000000000 */
[----:B---3--:R-:W-:-:S13]  /*0bf0*/  ISETP.NE.AND P0, PT, R12, RZ, PT ;  /* 0x000000ff0c00720c */ /* 0x008fda0003f05270 */
[----:B------:R-:W-:-:S05]  /*0c00*/  @P0 PRMT R7, R8, 0x7610, R7 ;  /* 0x0000761008070816 */ /* 0x000fca0000000007 */
[----:B------:R2:W-:Y:S01]  /*0c10*/  @P0 STG.E.U8 desc[UR6][R2.64], R7 ;  /* 0x0000000702000986 */ /* 0x0005e2000c101106 */
[----:B------:R-:W-:-:S13]  /*0c20*/  ISETP.NE.AND P0, PT, R9, R4, PT ;  /* 0x000000040900720c */ /* 0x000fda0003f05270 */
[----:B--2---:R-:W-:Y:S05]  /*0c30*/  @P0 BRA `(.L_x_82) ;  /* 0xfffffffc00680947 */ /* 0x004fea000383ffff */
.L_x_74:
[----:B------:R-:W-:Y:S05]  /*0c40*/  BSYNC.RECONVERGENT B0 ;  /* 0x0000000000007941 */ /* 0x000fea0003800200 */
.L_x_73:
[----:B------:R-:W1:Y:S01]  /*0c50*/  LDCU UR8, c[0x0][0x3b0] ;  /* 0x00007600ff0877ac */ /* 0x000e620008000800 */
[----:B------:R-:W-:-:S05]  /*0c60*/  IMAD.IADD R0, R5, 0x1, R0 ;  /* 0x0000000105007824 */ /* 0x000fca00078e0200 */
[----:B-1----:R-:W-:-:S13]  /*0c70*/  ISETP.GE.AND P0, PT, R0, UR8, PT ;  /* 0x0000000800007c0c */ /* 0x002fda000bf06270 */
[----:B------:R-:W-:Y:S05]  /*0c80*/  @!P0 BRA `(.L_x_83) ;  /* 0xfffffff400148947 */ /* 0x000fea000383ffff */
[----:B------:R-:W-:Y:S05]  /*0c90*/  EXIT ;  /* 0x000000000000794d */ /* 0x000fea0003800000 */
.L_x_84:
        /* <DEDUP_REMOVED lines=14> */
.L_x_90:


//--------------------- .nv.shared.reserved.0     --------------------------
	.section	.nv.shared.reserved.0,"aw",@nobits
	.weak		__nv_reservedSMEM_offset_0_alias
	.size		__nv_reservedSMEM_offset_0_alias, 0, 64
	.other		__nv_reservedSMEM_offset_0_alias,@"STO_CUDA_RESERVED_SHARED STV_DEFAULT"
__nv_reservedSMEM_offset_0_alias:
	.zero		0
	.zero		64


//--------------------- .nv.constant0._Z12filterKernelPfS_i --------------------------
	.section	.nv.constant0._Z12filterKernelPfS_i,"a",@progbits
	.sectionflags	@""
	.align	4
.nv.constant0._Z12filterKernelPfS_i:
	.zero		916


//--------------------- .nv.constant0._Z9egmKernelPfPdPKiS2_S2_S2_i --------------------------
	.section	.nv.constant0._Z9egmKernelPfPdPKiS2_S2_S2_i,"a",@progbits
	.sectionflags	@""
	.align	4
.nv.constant0._Z9egmKernelPfPdPKiS2_S2_S2_i:
	.zero		948


//--------------------- .nv.constant0._Z15noiseNodeKernelPbPKbPKiS3_S3_S3_i --------------------------
	.section	.nv.constant0._Z15noiseNodeKernelPbPKbPKiS3_S3_S3_i,"a",@progbits
	.sectionflags	@""
	.align	4
.nv.constant0._Z15noiseNodeKernelPbPKbPKiS3_S3_S3_i:
	.zero		948


//--------------------- SYMBOLS --------------------------

	.type		.nv.reservedSmem.offset0,@object
	.size		.nv.reservedSmem.offset0,0x4
